// auto-generated by cutlass_sweep.gemm — config: {"arch": "sm_100", "cluster_m": 1, "cluster_n": 1, "dtype": "bf16", "dtype_b": "bf16", "layout": "nt", "stages": 3, "tile_k": 32, "tile_m": 64, "tile_n": 128}
#include "cutlass/cutlass.h"
#include "cutlass/gemm/collective/collective_builder.hpp"
#include "cutlass/gemm/device/gemm_universal_adapter.h"
#include "cutlass/gemm/kernel/gemm_universal.hpp"
#include "cutlass/epilogue/collective/collective_builder.hpp"

using ElemA = cutlass::bfloat16_t;
using ElemB = cutlass::bfloat16_t;
using ElemCD = cutlass::bfloat16_t;
using Acc  = float;
using TileShape    = cute::Shape<cute::_64, cute::_128, cute::_32>;
using ClusterShape = cute::Shape<cute::_1, cute::_1, cute::_1>;

using CollectiveEpilogue = typename cutlass::epilogue::collective::CollectiveBuilder<
    cutlass::arch::Sm100, cutlass::arch::OpClassTensorOp,
    TileShape, ClusterShape,
    cutlass::epilogue::collective::EpilogueTileAuto,
    Acc, Acc,
    ElemCD, cutlass::layout::RowMajor, 128 / cutlass::sizeof_bits<ElemCD>::value,
    ElemCD, cutlass::layout::RowMajor, 128 / cutlass::sizeof_bits<ElemCD>::value,
    cutlass::epilogue::collective::EpilogueScheduleAuto
  >::CollectiveOp;

using CollectiveMainloop = typename cutlass::gemm::collective::CollectiveBuilder<
    cutlass::arch::Sm100, cutlass::arch::OpClassTensorOp,
    ElemA, cutlass::layout::RowMajor, 128 / cutlass::sizeof_bits<ElemA>::value,
    ElemB, cutlass::layout::ColumnMajor, 128 / cutlass::sizeof_bits<ElemB>::value,
    Acc,
    TileShape, ClusterShape,
    cutlass::gemm::collective::StageCount<3>,
    cutlass::gemm::collective::KernelScheduleAuto
  >::CollectiveOp;

using GemmKernel = cutlass::gemm::kernel::GemmUniversal<
    cute::Shape<int,int,int,int>,
    CollectiveMainloop,
    CollectiveEpilogue
>;
using Gemm = cutlass::gemm::device::GemmUniversalAdapter<GemmKernel>;

// Force the device kernel symbol into the cubin without needing a host main.
auto* _anchor = &cutlass::device_kernel<GemmKernel>;


// ===== COMPILED SASS (sm_100a) =====

	.target	sm_100a

	.elftype	@"ET_EXEC"


//--------------------- .note.nv.tkinfo           --------------------------
	.section	.note.nv.tkinfo,"",@"SHT_NOTE"
	.sectionflags	@"SHF_NOTE_NV_TKINFO"
	.tkinfo
        /*0018*/ 	.word	0x00000002
        /*0030*/ 	.string	""
        /*0030*/ 	.string	"ptxas"
        /*0030*/ 	.string	"Cuda compilation tools, release 13.0, V13.0.88"
        /*0030*/ 	.string	"Build cuda_13.0.r13.0/compiler.36424714_0"
        /*0030*/ 	.string	"-arch sm_100a -m 64 "



//--------------------- .note.nv.cuinfo           --------------------------
	.section	.note.nv.cuinfo,"",@"SHT_NOTE"
	.sectionflags	@"SHF_NOTE_NV_CUINFO"
        /*0018*/ 	.short	0x0002
        /*001a*/ 	.short	0x0064
        /*001c*/ 	.short	0x0082
	.zero		2


//--------------------- .nv.info                  --------------------------
	.section	.nv.info,"",@"SHT_CUDA_INFO"
	.align	4


	//----- nvinfo : EIATTR_REGCOUNT
	.align		4
        /*0000*/ 	.byte	0x04, 0x2f
        /*0002*/ 	.short	(.L_19 - .L_18)
	.align		4
.L_18:
        /*0004*/ 	.word	index@(_ZN7cutlass13device_kernelINS_4gemm6kernel13GemmUniversalIN4cute5tupleIJiiiiEEENS1_10collective13CollectiveMmaINS1_35MainloopSm100TmaUmmaWarpSpecializedILi3ELi2ELi4ENS5_IJNS4_1CILi1EEESB_SB_EEEEENS5_IJNSA_ILi64EEENSA_ILi128EEENSA_ILi32EEEEEENS_10bfloat16_tENS5_IJlSB_lEEESI_SJ_NS4_8TiledMMAINS4_8MMA_AtomIJNS4_20SM100_MMA_F16BF16_SSISI_SI_fLi64ELi128ELNS4_4UMMA5MajorE0ELSO_0ELNSN_7ScaleInE0ELSP_0EEEEEENS4_6LayoutISC_NS5_IJNSA_ILi0EEEST_ST_EEEEENS5_IJNS4_10UnderscoreESW_SW_EEEEENS4_13SM90_TMA_LOADENS4_14ComposedLayoutINS4_7SwizzleILi2ELi4ELi3EEENS4_18smem_ptr_flag_bitsILi16EEENSS_INS5_IJNSA_ILi8EEESG_EEENS5_IJSG_SB_EEEEEEEvNS4_8identityESZ_S19_vS1A_EENS_8epilogue10collective18CollectiveEpilogueINS1C_23Sm100TmaWarpSpecializedILi4ELi2ELi16ELb1ELb0EEEJSH_NS5_IJNSS_ISE_SB_EENSS_ISG_SB_EEEEESI_SJ_SI_SJ_NS1C_6fusion15FusionCallbacksIS1G_NS1K_17LinearCombinationISI_fSI_fLNS_15FloatRoundStyleE2EEESH_S1J_JEEENS4_5SM1004TMEM4LOAD26SM100_TMEM_LOAD_16dp256b4xESZ_S19_NS4_17SM75_U32x4_LDSM_NENS4_14SM90_TMA_STOREES19_NS4_17SM90_U32x4_STSM_NENS4_39AutoVectorizingCopyWithAssumedAlignmentILi128EEEEEEvvEEEEvNT_6ParamsE)
        /*0008*/ 	.word	0x0000005b


	//----- nvinfo : EIATTR_FRAME_SIZE
	.align		4
.L_19:
        /*000c*/ 	.byte	0x04, 0x11
        /*000e*/ 	.short	(.L_21 - .L_20)
	.align		4
.L_20:
        /*0010*/ 	.word	index@($__internal_2_$__cuda_sm10x_tcgen05_guardrail_trap_unallocated_columns_being_dealloced)
        /*0014*/ 	.word	0x00000000


	//----- nvinfo : EIATTR_FRAME_SIZE
	.align		4
.L_21:
        /*0018*/ 	.byte	0x04, 0x11
        /*001a*/ 	.short	(.L_23 - .L_22)
	.align		4
.L_22:
        /*001c*/ 	.word	index@($__internal_1_$__cuda_sm10x_tcgen05_guardrail_trap_phase_invalid_during_alloc)
        /*0020*/ 	.word	0x00000000


	//----- nvinfo : EIATTR_FRAME_SIZE
	.align		4
.L_23:
        /*0024*/ 	.byte	0x04, 0x11
        /*0026*/ 	.short	(.L_25 - .L_24)
	.align		4
.L_24:
        /*0028*/ 	.word	index@($__internal_0_$__cuda_sm10x_tcgen05_guardrail_trap_col_being_dealloced_not_returned_by_alloc)
        /*002c*/ 	.word	0x00000000


	//----- nvinfo : EIATTR_FRAME_SIZE
	.align		4
.L_25:
        /*0030*/ 	.byte	0x04, 0x11
        /*0032*/ 	.short	(.L_27 - .L_26)
	.align		4
.L_26:
        /*0034*/ 	.word	index@(_ZN7cutlass13device_kernelINS_4gemm6kernel13GemmUniversalIN4cute5tupleIJiiiiEEENS1_10collective13CollectiveMmaINS1_35MainloopSm100TmaUmmaWarpSpecializedILi3ELi2ELi4ENS5_IJNS4_1CILi1EEESB_SB_EEEEENS5_IJNSA_ILi64EEENSA_ILi128EEENSA_ILi32EEEEEENS_10bfloat16_tENS5_IJlSB_lEEESI_SJ_NS4_8TiledMMAINS4_8MMA_AtomIJNS4_20SM100_MMA_F16BF16_SSISI_SI_fLi64ELi128ELNS4_4UMMA5MajorE0ELSO_0ELNSN_7ScaleInE0ELSP_0EEEEEENS4_6LayoutISC_NS5_IJNSA_ILi0EEEST_ST_EEEEENS5_IJNS4_10UnderscoreESW_SW_EEEEENS4_13SM90_TMA_LOADENS4_14ComposedLayoutINS4_7SwizzleILi2ELi4ELi3EEENS4_18smem_ptr_flag_bitsILi16EEENSS_INS5_IJNSA_ILi8EEESG_EEENS5_IJSG_SB_EEEEEEEvNS4_8identityESZ_S19_vS1A_EENS_8epilogue10collective18CollectiveEpilogueINS1C_23Sm100TmaWarpSpecializedILi4ELi2ELi16ELb1ELb0EEEJSH_NS5_IJNSS_ISE_SB_EENSS_ISG_SB_EEEEESI_SJ_SI_SJ_NS1C_6fusion15FusionCallbacksIS1G_NS1K_17LinearCombinationISI_fSI_fLNS_15FloatRoundStyleE2EEESH_S1J_JEEENS4_5SM1004TMEM4LOAD26SM100_TMEM_LOAD_16dp256b4xESZ_S19_NS4_17SM75_U32x4_LDSM_NENS4_14SM90_TMA_STOREES19_NS4_17SM90_U32x4_STSM_NENS4_39AutoVectorizingCopyWithAssumedAlignmentILi128EEEEEEvvEEEEvNT_6ParamsE)
        /*0038*/ 	.word	0x00000000


	//----- nvinfo : EIATTR_MIN_STACK_SIZE
	.align		4
.L_27:
        /*003c*/ 	.byte	0x04, 0x12
        /*003e*/ 	.short	(.L_29 - .L_28)
	.align		4
.L_28:
        /*0040*/ 	.word	index@(_ZN7cutlass13device_kernelINS_4gemm6kernel13GemmUniversalIN4cute5tupleIJiiiiEEENS1_10collective13CollectiveMmaINS1_35MainloopSm100TmaUmmaWarpSpecializedILi3ELi2ELi4ENS5_IJNS4_1CILi1EEESB_SB_EEEEENS5_IJNSA_ILi64EEENSA_ILi128EEENSA_ILi32EEEEEENS_10bfloat16_tENS5_IJlSB_lEEESI_SJ_NS4_8TiledMMAINS4_8MMA_AtomIJNS4_20SM100_MMA_F16BF16_SSISI_SI_fLi64ELi128ELNS4_4UMMA5MajorE0ELSO_0ELNSN_7ScaleInE0ELSP_0EEEEEENS4_6LayoutISC_NS5_IJNSA_ILi0EEEST_ST_EEEEENS5_IJNS4_10UnderscoreESW_SW_EEEEENS4_13SM90_TMA_LOADENS4_14ComposedLayoutINS4_7SwizzleILi2ELi4ELi3EEENS4_18smem_ptr_flag_bitsILi16EEENSS_INS5_IJNSA_ILi8EEESG_EEENS5_IJSG_SB_EEEEEEEvNS4_8identityESZ_S19_vS1A_EENS_8epilogue10collective18CollectiveEpilogueINS1C_23Sm100TmaWarpSpecializedILi4ELi2ELi16ELb1ELb0EEEJSH_NS5_IJNSS_ISE_SB_EENSS_ISG_SB_EEEEESI_SJ_SI_SJ_NS1C_6fusion15FusionCallbacksIS1G_NS1K_17LinearCombinationISI_fSI_fLNS_15FloatRoundStyleE2EEESH_S1J_JEEENS4_5SM1004TMEM4LOAD26SM100_TMEM_LOAD_16dp256b4xESZ_S19_NS4_17SM75_U32x4_LDSM_NENS4_14SM90_TMA_STOREES19_NS4_17SM90_U32x4_STSM_NENS4_39AutoVectorizingCopyWithAssumedAlignmentILi128EEEEEEvvEEEEvNT_6ParamsE)
        /*0044*/ 	.word	0x00000000
.L_29:


//--------------------- .nv.compat                --------------------------
	.section	.nv.compat,"",@"SHT_CUDA_COMPAT_INFO"
	.align	4
        /*0000*/ 	.byte	0x02, 0x09, 0x01, 0x00, 0x02, 0x02, 0x02, 0x00, 0x02, 0x05, 0x05, 0x00, 0x03, 0x07, 0x01, 0x01
        /*0010*/ 	.byte	0x02, 0x03, 0x01, 0x00, 0x02, 0x06, 0x01, 0x00, 0x04, 0x0b, 0x08, 0x00, 0x09, 0x00, 0x00, 0x00
        /*0020*/ 	.byte	0x00, 0x00, 0x00, 0x00


//--------------------- .nv.info._ZN7cutlass13device_kernelINS_4gemm6kernel13GemmUniversalIN4cute5tupleIJiiiiEEENS1_10collective13CollectiveMmaINS1_35MainloopSm100TmaUmmaWarpSpecializedILi3ELi2ELi4ENS5_IJNS4_1CILi1EEESB_SB_EEEEENS5_IJNSA_ILi64EEENSA_ILi128EEENSA_ILi32EEEEEENS_10bfloat16_tENS5_IJlSB_lEEESI_SJ_NS4_8TiledMMAINS4_8MMA_AtomIJNS4_20SM100_MMA_F16BF16_SSISI_SI_fLi64ELi128ELNS4_4UMMA5MajorE0ELSO_0ELNSN_7ScaleInE0ELSP_0EEEEEENS4_6LayoutISC_NS5_IJNSA_ILi0EEEST_ST_EEEEENS5_IJNS4_10UnderscoreESW_SW_EEEEENS4_13SM90_TMA_LOADENS4_14ComposedLayoutINS4_7SwizzleILi2ELi4ELi3EEENS4_18smem_ptr_flag_bitsILi16EEENSS_INS5_IJNSA_ILi8EEESG_EEENS5_IJSG_SB_EEEEEEEvNS4_8identityESZ_S19_vS1A_EENS_8epilogue10collective18CollectiveEpilogueINS1C_23Sm100TmaWarpSpecializedILi4ELi2ELi16ELb1ELb0EEEJSH_NS5_IJNSS_ISE_SB_EENSS_ISG_SB_EEEEESI_SJ_SI_SJ_NS1C_6fusion15FusionCallbacksIS1G_NS1K_17LinearCombinationISI_fSI_fLNS_15FloatRoundStyleE2EEESH_S1J_JEEENS4_5SM1004TMEM4LOAD26SM100_TMEM_LOAD_16dp256b4xESZ_S19_NS4_17SM75_U32x4_LDSM_NENS4_14SM90_TMA_STOREES19_NS4_17SM90_U32x4_STSM_NENS4_39AutoVectorizingCopyWithAssumedAlignmentILi128EEEEEEvvEEEEvNT_6ParamsE --------------------------
	.section	.nv.info._ZN7cutlass13device_kernelINS_4gemm6kernel13GemmUniversalIN4cute5tupleIJiiiiEEENS1_10collective13CollectiveMmaINS1_35MainloopSm100TmaUmmaWarpSpecializedILi3ELi2ELi4ENS5_IJNS4_1CILi1EEESB_SB_EEEEENS5_IJNSA_ILi64EEENSA_ILi128EEENSA_ILi32EEEEEENS_10bfloat16_tENS5_IJlSB_lEEESI_SJ_NS4_8TiledMMAINS4_8MMA_AtomIJNS4_20SM100_MMA_F16BF16_SSISI_SI_fLi64ELi128ELNS4_4UMMA5MajorE0ELSO_0ELNSN_7ScaleInE0ELSP_0EEEEEENS4_6LayoutISC_NS5_IJNSA_ILi0EEEST_ST_EEEEENS5_IJNS4_10UnderscoreESW_SW_EEEEENS4_13SM90_TMA_LOADENS4_14ComposedLayoutINS4_7SwizzleILi2ELi4ELi3EEENS4_18smem_ptr_flag_bitsILi16EEENSS_INS5_IJNSA_ILi8EEESG_EEENS5_IJSG_SB_EEEEEEEvNS4_8identityESZ_S19_vS1A_EENS_8epilogue10collective18CollectiveEpilogueINS1C_23Sm100TmaWarpSpecializedILi4ELi2ELi16ELb1ELb0EEEJSH_NS5_IJNSS_ISE_SB_EENSS_ISG_SB_EEEEESI_SJ_SI_SJ_NS1C_6fusion15FusionCallbacksIS1G_NS1K_17LinearCombinationISI_fSI_fLNS_15FloatRoundStyleE2EEESH_S1J_JEEENS4_5SM1004TMEM4LOAD26SM100_TMEM_LOAD_16dp256b4xESZ_S19_NS4_17SM75_U32x4_LDSM_NENS4_14SM90_TMA_STOREES19_NS4_17SM90_U32x4_STSM_NENS4_39AutoVectorizingCopyWithAssumedAlignmentILi128EEEEEEvvEEEEvNT_6ParamsE,"",@"SHT_CUDA_INFO"
	.sectionflags	@""
	.align	4


	//----- nvinfo : EIATTR_CUDA_API_VERSION
	.align		4
        /*0000*/ 	.byte	0x04, 0x37
        /*0002*/ 	.short	(.L_31 - .L_30)
.L_30:
        /*0004*/ 	.word	0x00000082


	//----- nvinfo : EIATTR_KPARAM_INFO
	.align		4
.L_31:
        /*0008*/ 	.byte	0x04, 0x17
        /*000a*/ 	.short	(.L_33 - .L_32)
.L_32:
        /*000c*/ 	.word	0x00000000
        /*0010*/ 	.short	0x0000
        /*0012*/ 	.short	0x0000
        /*0014*/ 	.byte	0x00, 0xf0, 0x01, 0x20


	//----- nvinfo : EIATTR_AT_ENTRY_FRAGMENTS
	.align		4
.L_33:
        /*0018*/ 	.byte	0x04, 0x4f
        /*001a*/ 	.short	(.L_35 - .L_34)


	//   ....[0]....
.L_34:
        /*001c*/ 	.word	0x00000006


	//----- nvinfo : EIATTR_RESERVED_SMEM_USED
	.align		4
.L_35:
        /*0020*/ 	.byte	0x01, 0x41
	.zero		2


	//----- nvinfo : EIATTR_SPARSE_MMA_MASK
	.align		4
        /*0024*/ 	.byte	0x03, 0x50
        /*0026*/ 	.short	0x0000


	//----- nvinfo : EIATTR_TCGEN05_1CTA_USED
	.align		4
        /*0028*/ 	.byte	0x01, 0x51
	.zero		2


	//----- nvinfo : EIATTR_MAXREG_COUNT
	.align		4
        /*002c*/ 	.byte	0x03, 0x1b
        /*002e*/ 	.short	0x00ff


	//----- nvinfo : EIATTR_NUM_BARRIERS
	.align		4
        /*0030*/ 	.byte	0x02, 0x4c
        /*0032*/ 	.byte	0x07
	.zero		1


	//----- nvinfo : EIATTR_EXTERNS
	.align		4
        /*0034*/ 	.byte	0x04, 0x0f
        /*0036*/ 	.short	(.L_37 - .L_36)


	//   ....[0]....
	.align		4
.L_36:
        /*0038*/ 	.word	index@(__assertfail)


	//----- nvinfo : EIATTR_MERCURY_ISA_VERSION
	.align		4
.L_37:
        /*003c*/ 	.byte	0x03, 0x5f
        /*003e*/ 	.short	0x0101


	//----- nvinfo : EIATTR_INT_WARP_WIDE_INSTR_OFFSETS
	.align		4
        /*0040*/ 	.byte	0x04, 0x31
        /*0042*/ 	.short	(.L_39 - .L_38)


	//   ....[0]....
.L_38:
        /*0044*/ 	.word	0x00001dd0


	//   ....[1]....
        /*0048*/ 	.word	0x00003710


	//   ....[2]....
        /*004c*/ 	.word	0x00003730


	//   ....[3]....
        /*0050*/ 	.word	0x00003760


	//   ....[4]....
        /*0054*/ 	.word	0x000040a0


	//   ....[5]....
        /*0058*/ 	.word	0x00004110


	//   ....[6]....
        /*005c*/ 	.word	0x000041f0


	//   ....[7]....
        /*0060*/ 	.word	0x00004270


	//   ....[8]....
        /*0064*/ 	.word	0x00004380


	//   ....[9]....
        /*0068*/ 	.word	0x00004410


	//   ....[10]....
        /*006c*/ 	.word	0x000045f0


	//   ....[11]....
        /*0070*/ 	.word	0x00004750


	//----- nvinfo : EIATTR_COOP_GROUP_MASK_REGIDS
	.align		4
.L_39:
        /*0074*/ 	.byte	0x04, 0x29
        /*0076*/ 	.short	(.L_41 - .L_40)


	//   ....[0]....
.L_40:
        /*0078*/ 	.word	0xffffffff


	//   ....[1]....
        /*007c*/ 	.word	0xffffffff


	//   ....[2]....
        /*0080*/ 	.word	0xffffffff


	//   ....[3]....
        /*0084*/ 	.word	0xffffffff


	//   ....[4]....
        /*0088*/ 	.word	0xffffffff


	//   ....[5]....
        /*008c*/ 	.word	0xffffffff


	//   ....[6]....
        /*0090*/ 	.word	0xffffffff


	//   ....[7]....
        /*0094*/ 	.word	0xffffffff


	//   ....[8]....
        /*0098*/ 	.word	0xffffffff


	//   ....[9]....
        /*009c*/ 	.word	0xffffffff


	//   ....[10]....
        /*00a0*/ 	.word	0xffffffff


	//   ....[11]....
        /*00a4*/ 	.word	0xffffffff


	//   ....[12]....
        /*00a8*/ 	.word	0xffffffff


	//----- nvinfo : EIATTR_COOP_GROUP_INSTR_OFFSETS
	.align		4
.L_41:
        /*00ac*/ 	.byte	0x04, 0x28
        /*00ae*/ 	.short	(.L_43 - .L_42)


	//   ....[0]....
.L_42:
        /*00b0*/ 	.word	0x00000090


	//   ....[1]....
        /*00b4*/ 	.word	0x000004d0


	//   ....[2]....
        /*00b8*/ 	.word	0x00000620


	//   ....[3]....
        /*00bc*/ 	.word	0x000007c0


	//   ....[4]....
        /*00c0*/ 	.word	0x000008c0


	//   ....[5]....
        /*00c4*/ 	.word	0x00000a30


	//   ....[6]....
        /*00c8*/ 	.word	0x00000bd0


	//   ....[7]....
        /*00cc*/ 	.word	0x00001cb0


	//   ....[8]....
        /*00d0*/ 	.word	0x00002a00


	//   ....[9]....
        /*00d4*/ 	.word	0x00002c10


	//   ....[10]....
        /*00d8*/ 	.word	0x00002c40


	//   ....[11]....
        /*00dc*/ 	.word	0x000035f0


	//   ....[12]....
        /*00e0*/ 	.word	0x00003820


	//----- nvinfo : EIATTR_VRC_CTA_INIT_COUNT
	.align		4
.L_43:
        /*00e4*/ 	.byte	0x02, 0x4a
        /*00e6*/ 	.byte	0x80
	.zero		1


	//----- nvinfo : EIATTR_SYSCALL_OFFSETS
	.align		4
        /*00e8*/ 	.byte	0x04, 0x46
        /*00ea*/ 	.short	(.L_45 - .L_44)


	//   ....[0]....
.L_44:
        /*00ec*/ 	.word	0x00005200


	//   ....[1]....
        /*00f0*/ 	.word	0x000052f0


	//   ....[2]....
        /*00f4*/ 	.word	0x00005a50


	//   ....[3]....
        /*00f8*/ 	.word	0x00006300


	//   ....[4]....
        /*00fc*/ 	.word	0x00006b80


	//   ....[5]....
        /*0100*/ 	.word	0x00007400


	//----- nvinfo : EIATTR_MBARRIER_INSTR_OFFSETS
	.align		4
.L_45:
        /*0104*/ 	.byte	0x04, 0x39
        /*0106*/ 	.short	(.L_47 - .L_46)


	//   ....[0]....
.L_46:
        /*0108*/ 	.word	0x000005b0
        /*010c*/ 	.word	0x000000ff
        /*0110*/ 	.word	0x00000000
        /*0114*/ 	.short	0x0100
        /*0116*/ 	.byte	0x05
	.zero		1


	//   ....[1]....
        /*0118*/ 	.word	0x000005c0
        /*011c*/ 	.word	0x000000ff
        /*0120*/ 	.word	0x00000018
        /*0124*/ 	.short	0x0100
        /*0126*/ 	.byte	0x05
	.zero		1


	//   ....[2]....
        /*0128*/ 	.word	0x000005d0
        /*012c*/ 	.word	0x000000ff
        /*0130*/ 	.word	0x00000008
        /*0134*/ 	.short	0x0100
        /*0136*/ 	.byte	0x05
	.zero		1


	//   ....[3]....
        /*0138*/ 	.word	0x000005e0
        /*013c*/ 	.word	0x000000ff
        /*0140*/ 	.word	0x00000020
        /*0144*/ 	.short	0x0100
        /*0146*/ 	.byte	0x05
	.zero		1


	//   ....[4]....
        /*0148*/ 	.word	0x000005f0
        /*014c*/ 	.word	0x000000ff
        /*0150*/ 	.word	0x00000010
        /*0154*/ 	.short	0x0100
        /*0156*/ 	.byte	0x05
	.zero		1


	//   ....[5]....
        /*0158*/ 	.word	0x00000600
        /*015c*/ 	.word	0x000000ff
        /*0160*/ 	.word	0x00000028
        /*0164*/ 	.short	0x0100
        /*0166*/ 	.byte	0x05
	.zero		1


	//   ....[6]....
        /*0168*/ 	.word	0x00000730
        /*016c*/ 	.word	0x000000ff
        /*0170*/ 	.word	0x00000030
        /*0174*/ 	.short	0x0100
        /*0176*/ 	.byte	0x07
	.zero		1


	//   ....[7]....
        /*0178*/ 	.word	0x00000740
        /*017c*/ 	.word	0x000000ff
        /*0180*/ 	.word	0x00000050
        /*0184*/ 	.short	0x0100
        /*0186*/ 	.byte	0x07
	.zero		1


	//   ....[8]....
        /*0188*/ 	.word	0x00000750
        /*018c*/ 	.word	0x000000ff
        /*0190*/ 	.word	0x00000038
        /*0194*/ 	.short	0x0100
        /*0196*/ 	.byte	0x07
	.zero		1


	//   ....[9]....
        /*0198*/ 	.word	0x00000760
        /*019c*/ 	.word	0x000000ff
        /*01a0*/ 	.word	0x00000058
        /*01a4*/ 	.short	0x0100
        /*01a6*/ 	.byte	0x07
	.zero		1


	//   ....[10]....
        /*01a8*/ 	.word	0x00000770
        /*01ac*/ 	.word	0x000000ff
        /*01b0*/ 	.word	0x00000040
        /*01b4*/ 	.short	0x0100
        /*01b6*/ 	.byte	0x07
	.zero		1


	//   ....[11]....
        /*01b8*/ 	.word	0x00000780
        /*01bc*/ 	.word	0x000000ff
        /*01c0*/ 	.word	0x00000060
        /*01c4*/ 	.short	0x0100
        /*01c6*/ 	.byte	0x07
	.zero		1


	//   ....[12]....
        /*01c8*/ 	.word	0x00000790
        /*01cc*/ 	.word	0x000000ff
        /*01d0*/ 	.word	0x00000048
        /*01d4*/ 	.short	0x0100
        /*01d6*/ 	.byte	0x07
	.zero		1


	//   ....[13]....
        /*01d8*/ 	.word	0x000007a0
        /*01dc*/ 	.word	0x000000ff
        /*01e0*/ 	.word	0x00000068
        /*01e4*/ 	.short	0x0100
        /*01e6*/ 	.byte	0x07
	.zero		1


	//   ....[14]....
        /*01e8*/ 	.word	0x00000890
        /*01ec*/ 	.word	0x000000ff
        /*01f0*/ 	.word	0x00000070
        /*01f4*/ 	.short	0x0100
        /*01f6*/ 	.byte	0x05
	.zero		1


	//   ....[15]....
        /*01f8*/ 	.word	0x000008a0
        /*01fc*/ 	.word	0x000000ff
        /*0200*/ 	.word	0x00000078
        /*0204*/ 	.short	0x0100
        /*0206*/ 	.byte	0x05
	.zero		1


	//   ....[16]....
        /*0208*/ 	.word	0x000009e0
        /*020c*/ 	.word	0x000000ff
        /*0210*/ 	.word	0x00000080
        /*0214*/ 	.short	0x0100
        /*0216*/ 	.byte	0x05
	.zero		1


	//   ....[17]....
        /*0218*/ 	.word	0x000009f0
        /*021c*/ 	.word	0x000000ff
        /*0220*/ 	.word	0x00000090
        /*0224*/ 	.short	0x0100
        /*0226*/ 	.byte	0x05
	.zero		1


	//   ....[18]....
        /*0228*/ 	.word	0x00000a00
        /*022c*/ 	.word	0x000000ff
        /*0230*/ 	.word	0x00000088
        /*0234*/ 	.short	0x0100
        /*0236*/ 	.byte	0x05
	.zero		1


	//   ....[19]....
        /*0238*/ 	.word	0x00000a10
        /*023c*/ 	.word	0x000000ff
        /*0240*/ 	.word	0x00000098
        /*0244*/ 	.short	0x0100
        /*0246*/ 	.byte	0x05
	.zero		1


	//   ....[20]....
        /*0248*/ 	.word	0x00000b40
        /*024c*/ 	.word	0x000000ff
        /*0250*/ 	.word	0x000000a0
        /*0254*/ 	.short	0x0100
        /*0256*/ 	.byte	0x07
	.zero		1


	//   ....[21]....
        /*0258*/ 	.word	0x00000b50
        /*025c*/ 	.word	0x000000ff
        /*0260*/ 	.word	0x000000c0
        /*0264*/ 	.short	0x0100
        /*0266*/ 	.byte	0x07
	.zero		1


	//   ....[22]....
        /*0268*/ 	.word	0x00000b60
        /*026c*/ 	.word	0x000000ff
        /*0270*/ 	.word	0x000000a8
        /*0274*/ 	.short	0x0100
        /*0276*/ 	.byte	0x07
	.zero		1


	//   ....[23]....
        /*0278*/ 	.word	0x00000b70
        /*027c*/ 	.word	0x000000ff
        /*0280*/ 	.word	0x000000c8
        /*0284*/ 	.short	0x0100
        /*0286*/ 	.byte	0x07
	.zero		1


	//   ....[24]....
        /*0288*/ 	.word	0x00000b80
        /*028c*/ 	.word	0x000000ff
        /*0290*/ 	.word	0x000000b0
        /*0294*/ 	.short	0x0100
        /*0296*/ 	.byte	0x07
	.zero		1


	//   ....[25]....
        /*0298*/ 	.word	0x00000b90
        /*029c*/ 	.word	0x000000ff
        /*02a0*/ 	.word	0x000000d0
        /*02a4*/ 	.short	0x0100
        /*02a6*/ 	.byte	0x07
	.zero		1


	//   ....[26]....
        /*02a8*/ 	.word	0x00000ba0
        /*02ac*/ 	.word	0x000000ff
        /*02b0*/ 	.word	0x000000b8
        /*02b4*/ 	.short	0x0100
        /*02b6*/ 	.byte	0x07
	.zero		1


	//   ....[27]....
        /*02b8*/ 	.word	0x00000bb0
        /*02bc*/ 	.word	0x000000ff
        /*02c0*/ 	.word	0x000000d8
        /*02c4*/ 	.short	0x0100
        /*02c6*/ 	.byte	0x07
	.zero		1


	//   ....[28]....
        /*02c8*/ 	.word	0x00000ca0
        /*02cc*/ 	.word	0x000000ff
        /*02d0*/ 	.word	0x000000e0
        /*02d4*/ 	.short	0x0100
        /*02d6*/ 	.byte	0x05
	.zero		1


	//   ....[29]....
        /*02d8*/ 	.word	0x00000cb0
        /*02dc*/ 	.word	0x000000ff
        /*02e0*/ 	.word	0x000000f0
        /*02e4*/ 	.short	0x0100
        /*02e6*/ 	.byte	0x05
	.zero		1


	//   ....[30]....
        /*02e8*/ 	.word	0x00000cc0
        /*02ec*/ 	.word	0x000000ff
        /*02f0*/ 	.word	0x000000e8
        /*02f4*/ 	.short	0x0100
        /*02f6*/ 	.byte	0x05
	.zero		1


	//   ....[31]....
        /*02f8*/ 	.word	0x00000cd0
        /*02fc*/ 	.word	0x000000ff
        /*0300*/ 	.word	0x000000f8
        /*0304*/ 	.short	0x0100
        /*0306*/ 	.byte	0x05
	.zero		1


	//   ....[32]....
        /*0308*/ 	.word	0x000015b0
        /*030c*/ 	.word	0x00000003
        /*0310*/ 	.word	0x000000f0
        /*0314*/ 	.short	0x010a
        /*0316*/ 	.byte	0xff
	.zero		1


	//   ....[33]....
        /*0318*/ 	.word	0x000015e0
        /*031c*/ 	.word	0x00000003
        /*0320*/ 	.word	0x000000e0
        /*0324*/ 	.short	0x0101
        /*0326*/ 	.byte	0xff
	.zero		1


	//   ....[34]....
        /*0328*/ 	.word	0x000016b0
        /*032c*/ 	.word	0x000000ff
        /*0330*/ 	.word	0x00000018
        /*0334*/ 	.short	0x010a
        /*0336*/ 	.byte	0x08
	.zero		1


	//   ....[35]....
        /*0338*/ 	.word	0x00001750
        /*033c*/ 	.word	0x000000ff
        /*0340*/ 	.word	0x00000018
        /*0344*/ 	.short	0x010a
        /*0346*/ 	.byte	0x21
	.zero		1


	//   ....[36]....
        /*0348*/ 	.word	0x000018a0
        /*034c*/ 	.word	0x000000ff
        /*0350*/ 	.word	0x00000018
        /*0354*/ 	.short	0x010a
        /*0356*/ 	.byte	0x08
	.zero		1


	//   ....[37]....
        /*0358*/ 	.word	0x000019b0
        /*035c*/ 	.word	0x000000ff
        /*0360*/ 	.word	0x00000078
        /*0364*/ 	.short	0x0101
        /*0366*/ 	.byte	0x04
	.zero		1


	//   ....[38]....
        /*0368*/ 	.word	0x000019d0
        /*036c*/ 	.word	0x000000ff
        /*0370*/ 	.word	0x00000018
        /*0374*/ 	.short	0x010a
        /*0376*/ 	.byte	0x08
	.zero		1


	//   ....[39]....
        /*0378*/ 	.word	0x00001a50
        /*037c*/ 	.word	0x000000ff
        /*0380*/ 	.word	0x00000018
        /*0384*/ 	.short	0x010a
        /*0386*/ 	.byte	0x11
	.zero		1


	//   ....[40]....
        /*0388*/ 	.word	0x00001ba0
        /*038c*/ 	.word	0x000000ff
        /*0390*/ 	.word	0x00000018
        /*0394*/ 	.short	0x010a
        /*0396*/ 	.byte	0x08
	.zero		1


	//   ....[41]....
        /*0398*/ 	.word	0x00001ce0
        /*039c*/ 	.word	0x00000002
        /*03a0*/ 	.word	0x00000080
        /*03a4*/ 	.short	0x010a
        /*03a6*/ 	.byte	0xff
	.zero		1


	//   ....[42]....
        /*03a8*/ 	.word	0x00001da0
        /*03ac*/ 	.word	0x00000002
        /*03b0*/ 	.word	0x00000000
        /*03b4*/ 	.short	0x0101
        /*03b6*/ 	.byte	0xff
	.zero		1


	//   ....[43]....
        /*03b8*/ 	.word	0x00002300
        /*03bc*/ 	.word	0x000000ff
        /*03c0*/ 	.word	0x00000000
        /*03c4*/ 	.short	0x010a
        /*03c6*/ 	.byte	0x05
	.zero		1


	//   ....[44]....
        /*03c8*/ 	.word	0x00002390
        /*03cc*/ 	.word	0x000000ff
        /*03d0*/ 	.word	0x00000000
        /*03d4*/ 	.short	0x010a
        /*03d6*/ 	.byte	0x05
	.zero		1


	//   ....[45]....
        /*03d8*/ 	.word	0x00002430
        /*03dc*/ 	.word	0x00000000
        /*03e0*/ 	.word	0x00000000
        /*03e4*/ 	.short	0x010a
        /*03e6*/ 	.byte	0xff
	.zero		1


	//   ....[46]....
        /*03e8*/ 	.word	0x00002550
        /*03ec*/ 	.word	0x00000000
        /*03f0*/ 	.word	0x000000e0
        /*03f4*/ 	.short	0x010a
        /*03f6*/ 	.byte	0xff
	.zero		1


	//   ....[47]....
        /*03f8*/ 	.word	0x000025b0
        /*03fc*/ 	.word	0x00000004
        /*0400*/ 	.word	0x00000000
        /*0404*/ 	.short	0x0101
        /*0406*/ 	.byte	0xff
	.zero		1


	//   ....[48]....
        /*0408*/ 	.word	0x000025d0
        /*040c*/ 	.word	0x000000ff
        /*0410*/ 	.word	0x00000090
        /*0414*/ 	.short	0x010a
        /*0416*/ 	.byte	0x05
	.zero		1


	//   ....[49]....
        /*0418*/ 	.word	0x000026f0
        /*041c*/ 	.word	0x00000000
        /*0420*/ 	.word	0x00000080
        /*0424*/ 	.short	0x010a
        /*0426*/ 	.byte	0xff
	.zero		1


	//   ....[50]....
        /*0428*/ 	.word	0x00002800
        /*042c*/ 	.word	0x00000000
        /*0430*/ 	.word	0x00000000
        /*0434*/ 	.short	0x0101
        /*0436*/ 	.byte	0xff
	.zero		1


	//   ....[51]....
        /*0438*/ 	.word	0x00002890
        /*043c*/ 	.word	0x000000ff
        /*0440*/ 	.word	0x00000090
        /*0444*/ 	.short	0x0106
        /*0446*/ 	.byte	0x05
	.zero		1


	//   ....[52]....
        /*0448*/ 	.word	0x000028b0
        /*044c*/ 	.word	0x000000ff
        /*0450*/ 	.word	0x00000090
        /*0454*/ 	.short	0x010a
        /*0456*/ 	.byte	0x05
	.zero		1


	//   ....[53]....
        /*0458*/ 	.word	0x00002940
        /*045c*/ 	.word	0x000000ff
        /*0460*/ 	.word	0x00000090
        /*0464*/ 	.short	0x0106
        /*0466*/ 	.byte	0x04
	.zero		1


	//   ....[54]....
        /*0468*/ 	.word	0x00002980
        /*046c*/ 	.word	0x00000000
        /*0470*/ 	.word	0x00000090
        /*0474*/ 	.short	0x010a
        /*0476*/ 	.byte	0xff
	.zero		1


	//   ....[55]....
        /*0478*/ 	.word	0x00002e80
        /*047c*/ 	.word	0x00000000
        /*0480*/ 	.word	0x00000080
        /*0484*/ 	.short	0x010a
        /*0486*/ 	.byte	0xff
	.zero		1


	//   ....[56]....
        /*0488*/ 	.word	0x00002f80
        /*048c*/ 	.word	0x00000003
        /*0490*/ 	.word	0x00000000
        /*0494*/ 	.short	0x0101
        /*0496*/ 	.byte	0xff
	.zero		1


	//   ....[57]....
        /*0498*/ 	.word	0x00002f90
        /*049c*/ 	.word	0x000000ff
        /*04a0*/ 	.word	0x00000000
        /*04a4*/ 	.short	0x010a
        /*04a6*/ 	.byte	0x04
	.zero		1


	//   ....[58]....
        /*04a8*/ 	.word	0x00003010
        /*04ac*/ 	.word	0x000000ff
        /*04b0*/ 	.word	0x000000c0
        /*04b4*/ 	.short	0x010a
        /*04b6*/ 	.byte	0x08
	.zero		1


	//   ....[59]....
        /*04b8*/ 	.word	0x000030f0
        /*04bc*/ 	.word	0x000000ff
        /*04c0*/ 	.word	0x00000000
        /*04c4*/ 	.short	0x010a
        /*04c6*/ 	.byte	0x07
	.zero		1


	//   ....[60]....
        /*04c8*/ 	.word	0x00003230
        /*04cc*/ 	.word	0x000000ff
        /*04d0*/ 	.word	0x00000000
        /*04d4*/ 	.short	0x010a
        /*04d6*/ 	.byte	0x04
	.zero		1


	//   ....[61]....
        /*04d8*/ 	.word	0x00003420
        /*04dc*/ 	.word	0x000000ff
        /*04e0*/ 	.word	0x00000000
        /*04e4*/ 	.short	0x010a
        /*04e6*/ 	.byte	0x05
	.zero		1


	//   ....[62]....
        /*04e8*/ 	.word	0x000034b0
        /*04ec*/ 	.word	0x000000ff
        /*04f0*/ 	.word	0x00000000
        /*04f4*/ 	.short	0x010a
        /*04f6*/ 	.byte	0x05
	.zero		1


	//   ....[63]....
        /*04f8*/ 	.word	0x00003540
        /*04fc*/ 	.word	0x000000ff
        /*0500*/ 	.word	0x00000000
        /*0504*/ 	.short	0x010a
        /*0506*/ 	.byte	0x05
	.zero		1


	//   ....[64]....
        /*0508*/ 	.word	0x000035d0
        /*050c*/ 	.word	0x000000ff
        /*0510*/ 	.word	0x00000000
        /*0514*/ 	.short	0x010a
        /*0516*/ 	.byte	0x07
	.zero		1


	//   ....[65]....
        /*0518*/ 	.word	0x00003a50
        /*051c*/ 	.word	0x00000000
        /*0520*/ 	.word	0x00000080
        /*0524*/ 	.short	0x010a
        /*0526*/ 	.byte	0xff
	.zero		1


	//   ....[66]....
        /*0528*/ 	.word	0x00003b10
        /*052c*/ 	.word	0x00000000
        /*0530*/ 	.word	0x00000000
        /*0534*/ 	.short	0x0101
        /*0536*/ 	.byte	0xff
	.zero		1


	//   ....[67]....
        /*0538*/ 	.word	0x00003e30
        /*053c*/ 	.word	0x000000ff
        /*0540*/ 	.word	0x00000078
        /*0544*/ 	.short	0x010a
        /*0546*/ 	.byte	0x07
	.zero		1


	//   ....[68]....
        /*0548*/ 	.word	0x00004020
        /*054c*/ 	.word	0x000000ff
        /*0550*/ 	.word	0x00000050
        /*0554*/ 	.short	0x010a
        /*0556*/ 	.byte	0x07
	.zero		1


	//   ....[69]....
        /*0558*/ 	.word	0x00004190
        /*055c*/ 	.word	0x000000ff
        /*0560*/ 	.word	0x00000030
        /*0564*/ 	.short	0x010b
        /*0566*/ 	.byte	0x07
	.zero		1


	//   ....[70]....
        /*0568*/ 	.word	0x000041a0
        /*056c*/ 	.word	0x000000ff
        /*0570*/ 	.word	0x00000000
        /*0574*/ 	.short	0x0101
        /*0576*/ 	.byte	0x08
	.zero		1


	//   ....[71]....
        /*0578*/ 	.word	0x000041c0
        /*057c*/ 	.word	0x000000ff
        /*0580*/ 	.word	0x00000058
        /*0584*/ 	.short	0x010a
        /*0586*/ 	.byte	0x07
	.zero		1


	//   ....[72]....
        /*0588*/ 	.word	0x00004320
        /*058c*/ 	.word	0x000000ff
        /*0590*/ 	.word	0x00000038
        /*0594*/ 	.short	0x010b
        /*0596*/ 	.byte	0x07
	.zero		1


	//   ....[73]....
        /*0598*/ 	.word	0x00004330
        /*059c*/ 	.word	0x000000ff
        /*05a0*/ 	.word	0x00000000
        /*05a4*/ 	.short	0x0101
        /*05a6*/ 	.byte	0x08
	.zero		1


	//   ....[74]....
        /*05a8*/ 	.word	0x00004340
        /*05ac*/ 	.word	0x000000ff
        /*05b0*/ 	.word	0x00000060
        /*05b4*/ 	.short	0x010a
        /*05b6*/ 	.byte	0x07
	.zero		1


	//   ....[75]....
        /*05b8*/ 	.word	0x000044e0
        /*05bc*/ 	.word	0x000000ff
        /*05c0*/ 	.word	0x00000040
        /*05c4*/ 	.short	0x010b
        /*05c6*/ 	.byte	0x07
	.zero		1


	//   ....[76]....
        /*05c8*/ 	.word	0x00004550
        /*05cc*/ 	.word	0x000000ff
        /*05d0*/ 	.word	0x00000000
        /*05d4*/ 	.short	0x0101
        /*05d6*/ 	.byte	0x08
	.zero		1


	//   ....[77]....
        /*05d8*/ 	.word	0x00004580
        /*05dc*/ 	.word	0x000000ff
        /*05e0*/ 	.word	0x00000068
        /*05e4*/ 	.short	0x010a
        /*05e6*/ 	.byte	0x07
	.zero		1


	//   ....[78]....
        /*05e8*/ 	.word	0x00004790
        /*05ec*/ 	.word	0x000000ff
        /*05f0*/ 	.word	0x00000048
        /*05f4*/ 	.short	0x010b
        /*05f6*/ 	.byte	0x07
	.zero		1


	//   ....[79]....
        /*05f8*/ 	.word	0x000047b0
        /*05fc*/ 	.word	0x000000ff
        /*0600*/ 	.word	0x00000000
        /*0604*/ 	.short	0x0101
        /*0606*/ 	.byte	0x0d
	.zero		1


	//   ....[80]....
        /*0608*/ 	.word	0x000047e0
        /*060c*/ 	.word	0x000000ff
        /*0610*/ 	.word	0x00000050
        /*0614*/ 	.short	0x010a
        /*0616*/ 	.byte	0x07
	.zero		1


	//   ....[81]....
        /*0618*/ 	.word	0x00004800
        /*061c*/ 	.word	0x000000ff
        /*0620*/ 	.word	0x00000058
        /*0624*/ 	.short	0x010a
        /*0626*/ 	.byte	0x07
	.zero		1


	//   ....[82]....
        /*0628*/ 	.word	0x00004820
        /*062c*/ 	.word	0x000000ff
        /*0630*/ 	.word	0x00000060
        /*0634*/ 	.short	0x010a
        /*0636*/ 	.byte	0x07
	.zero		1


	//   ....[83]....
        /*0638*/ 	.word	0x00004860
        /*063c*/ 	.word	0x00000000
        /*0640*/ 	.word	0x00000068
        /*0644*/ 	.short	0x010a
        /*0646*/ 	.byte	0xff
	.zero		1


	//   ....[84]....
        /*0648*/ 	.word	0x00004bc0
        /*064c*/ 	.word	0x00000000
        /*0650*/ 	.word	0x00000080
        /*0654*/ 	.short	0x010a
        /*0656*/ 	.byte	0xff
	.zero		1


	//   ....[85]....
        /*0658*/ 	.word	0x00004cd0
        /*065c*/ 	.word	0x00000000
        /*0660*/ 	.word	0x00000000
        /*0664*/ 	.short	0x0101
        /*0666*/ 	.byte	0xff
	.zero		1


	//   ....[86]....
        /*0668*/ 	.word	0x00005730
        /*066c*/ 	.word	0x000000ff
        /*0670*/ 	.word	0x00000030
        /*0674*/ 	.short	0x010a
        /*0676*/ 	.byte	0x30
	.zero		1


	//   ....[87]....
        /*0678*/ 	.word	0x000057a0
        /*067c*/ 	.word	0x0000004f
        /*0680*/ 	.word	0x000000a0
        /*0684*/ 	.short	0x010a
        /*0686*/ 	.byte	0xff
	.zero		1


	//   ....[88]....
        /*0688*/ 	.word	0x00005850
        /*068c*/ 	.word	0x000000ff
        /*0690*/ 	.word	0x00000030
        /*0694*/ 	.short	0x010a
        /*0696*/ 	.byte	0x30
	.zero		1


	//   ....[89]....
        /*0698*/ 	.word	0x00005930
        /*069c*/ 	.word	0x0000004f
        /*06a0*/ 	.word	0x000000a0
        /*06a4*/ 	.short	0x010a
        /*06a6*/ 	.byte	0xff
	.zero		1


	//   ....[90]....
        /*06a8*/ 	.word	0x00006060
        /*06ac*/ 	.word	0x00000000
        /*06b0*/ 	.word	0x00000000
        /*06b4*/ 	.short	0x0101
        /*06b6*/ 	.byte	0xff
	.zero		1


	//   ....[91]....
        /*06b8*/ 	.word	0x00006070
        /*06bc*/ 	.word	0x00000003
        /*06c0*/ 	.word	0x00000030
        /*06c4*/ 	.short	0x010a
        /*06c6*/ 	.byte	0xff
	.zero		1


	//   ....[92]....
        /*06c8*/ 	.word	0x00006130
        /*06cc*/ 	.word	0x00000003
        /*06d0*/ 	.word	0x00000030
        /*06d4*/ 	.short	0x010a
        /*06d6*/ 	.byte	0xff
	.zero		1


	//   ....[93]....
        /*06d8*/ 	.word	0x000068e0
        /*06dc*/ 	.word	0x00000026
        /*06e0*/ 	.word	0x00000000
        /*06e4*/ 	.short	0x0101
        /*06e6*/ 	.byte	0xff
	.zero		1


	//   ....[94]....
        /*06e8*/ 	.word	0x00006900
        /*06ec*/ 	.word	0x00000053
        /*06f0*/ 	.word	0x00000030
        /*06f4*/ 	.short	0x010a
        /*06f6*/ 	.byte	0xff
	.zero		1


	//   ....[95]....
        /*06f8*/ 	.word	0x000069b0
        /*06fc*/ 	.word	0x00000053
        /*0700*/ 	.word	0x00000030
        /*0704*/ 	.short	0x010a
        /*0706*/ 	.byte	0xff
	.zero		1


	//   ....[96]....
        /*0708*/ 	.word	0x00007160
        /*070c*/ 	.word	0x00000026
        /*0710*/ 	.word	0x00000000
        /*0714*/ 	.short	0x0101
        /*0716*/ 	.byte	0xff
	.zero		1


	//   ....[97]....
        /*0718*/ 	.word	0x00007180
        /*071c*/ 	.word	0x00000058
        /*0720*/ 	.word	0x00000030
        /*0724*/ 	.short	0x010a
        /*0726*/ 	.byte	0xff
	.zero		1


	//   ....[98]....
        /*0728*/ 	.word	0x00007230
        /*072c*/ 	.word	0x00000058
        /*0730*/ 	.word	0x00000030
        /*0734*/ 	.short	0x010a
        /*0736*/ 	.byte	0xff
	.zero		1


	//   ....[99]....
        /*0738*/ 	.word	0x00007570
        /*073c*/ 	.word	0x000000ff
        /*0740*/ 	.word	0x00000000
        /*0744*/ 	.short	0x0101
        /*0746*/ 	.byte	0x05
	.zero		1


	//   ....[100]....
        /*0748*/ 	.word	0x00007a40
        /*074c*/ 	.word	0x00000002
        /*0750*/ 	.word	0x00000000
        /*0754*/ 	.short	0x0101
        /*0756*/ 	.byte	0xff
	.zero		1


	//   ....[101]....
        /*0758*/ 	.word	0x00007cb0
        /*075c*/ 	.word	0x000000ff
        /*0760*/ 	.word	0x00000000
        /*0764*/ 	.short	0x0101
        /*0766*/ 	.byte	0x04
	.zero		1


	//   ....[102]....
        /*0768*/ 	.word	0x00007cd0
        /*076c*/ 	.word	0x00000003
        /*0770*/ 	.word	0x000000f0
        /*0774*/ 	.short	0x010a
        /*0776*/ 	.byte	0xff
	.zero		1


	//   ....[103]....
        /*0778*/ 	.word	0x00007d30
        /*077c*/ 	.word	0x00000002
        /*0780*/ 	.word	0x00000018
        /*0784*/ 	.short	0x010a
        /*0786*/ 	.byte	0xff
	.zero		1


	//   ....[104]....
        /*0788*/ 	.word	0x00007d90
        /*078c*/ 	.word	0x00000002
        /*0790*/ 	.word	0x00000018
        /*0794*/ 	.short	0x010a
        /*0796*/ 	.byte	0xff
	.zero		1


	//   ....[105]....
        /*0798*/ 	.word	0x00007de0
        /*079c*/ 	.word	0x00000002
        /*07a0*/ 	.word	0x00000080
        /*07a4*/ 	.short	0x010a
        /*07a6*/ 	.byte	0xff
	.zero		1


	//   ....[106]....
        /*07a8*/ 	.word	0x00007e40
        /*07ac*/ 	.word	0x00000000
        /*07b0*/ 	.word	0x00000000
        /*07b4*/ 	.short	0x010a
        /*07b6*/ 	.byte	0xff
	.zero		1


	//   ....[107]....
        /*07b8*/ 	.word	0x00007ea0
        /*07bc*/ 	.word	0x00000000
        /*07c0*/ 	.word	0x00000000
        /*07c4*/ 	.short	0x010a
        /*07c6*/ 	.byte	0xff
	.zero		1


	//   ....[108]....
        /*07c8*/ 	.word	0x00007ef0
        /*07cc*/ 	.word	0x00000000
        /*07d0*/ 	.word	0x000000e0
        /*07d4*/ 	.short	0x010a
        /*07d6*/ 	.byte	0xff
	.zero		1


	//   ....[109]....
        /*07d8*/ 	.word	0x00007f50
        /*07dc*/ 	.word	0x00000000
        /*07e0*/ 	.word	0x00000090
        /*07e4*/ 	.short	0x010a
        /*07e6*/ 	.byte	0xff
	.zero		1


	//   ....[110]....
        /*07e8*/ 	.word	0x00007fa0
        /*07ec*/ 	.word	0x00000000
        /*07f0*/ 	.word	0x00000080
        /*07f4*/ 	.short	0x010a
        /*07f6*/ 	.byte	0xff
	.zero		1


	//   ....[111]....
        /*07f8*/ 	.word	0x00008000
        /*07fc*/ 	.word	0x00000000
        /*0800*/ 	.word	0x00000090
        /*0804*/ 	.short	0x010a
        /*0806*/ 	.byte	0xff
	.zero		1


	//   ....[112]....
        /*0808*/ 	.word	0x00008050
        /*080c*/ 	.word	0x00000000
        /*0810*/ 	.word	0x00000080
        /*0814*/ 	.short	0x010a
        /*0816*/ 	.byte	0xff
	.zero		1


	//   ....[113]....
        /*0818*/ 	.word	0x000080b0
        /*081c*/ 	.word	0x00000003
        /*0820*/ 	.word	0x000000c0
        /*0824*/ 	.short	0x010a
        /*0826*/ 	.byte	0xff
	.zero		1


	//   ....[114]....
        /*0828*/ 	.word	0x00008110
        /*082c*/ 	.word	0x00000000
        /*0830*/ 	.word	0x00000000
        /*0834*/ 	.short	0x010a
        /*0836*/ 	.byte	0xff
	.zero		1


	//   ....[115]....
        /*0838*/ 	.word	0x00008170
        /*083c*/ 	.word	0x00000000
        /*0840*/ 	.word	0x00000000
        /*0844*/ 	.short	0x010a
        /*0846*/ 	.byte	0xff
	.zero		1


	//   ....[116]....
        /*0848*/ 	.word	0x000081d0
        /*084c*/ 	.word	0x00000000
        /*0850*/ 	.word	0x00000000
        /*0854*/ 	.short	0x010a
        /*0856*/ 	.byte	0xff
	.zero		1


	//   ....[117]....
        /*0858*/ 	.word	0x00008230
        /*085c*/ 	.word	0x00000000
        /*0860*/ 	.word	0x00000000
        /*0864*/ 	.short	0x010a
        /*0866*/ 	.byte	0xff
	.zero		1


	//   ....[118]....
        /*0868*/ 	.word	0x00008290
        /*086c*/ 	.word	0x00000000
        /*0870*/ 	.word	0x00000000
        /*0874*/ 	.short	0x010a
        /*0876*/ 	.byte	0xff
	.zero		1


	//   ....[119]....
        /*0878*/ 	.word	0x000082e0
        /*087c*/ 	.word	0x00000000
        /*0880*/ 	.word	0x00000080
        /*0884*/ 	.short	0x010a
        /*0886*/ 	.byte	0xff
	.zero		1


	//   ....[120]....
        /*0888*/ 	.word	0x00008340
        /*088c*/ 	.word	0x00000000
        /*0890*/ 	.word	0x00000078
        /*0894*/ 	.short	0x010a
        /*0896*/ 	.byte	0xff
	.zero		1


	//   ....[121]....
        /*0898*/ 	.word	0x000083a0
        /*089c*/ 	.word	0x00000003
        /*08a0*/ 	.word	0x00000050
        /*08a4*/ 	.short	0x010a
        /*08a6*/ 	.byte	0xff
	.zero		1


	//   ....[122]....
        /*08a8*/ 	.word	0x00008400
        /*08ac*/ 	.word	0x00000003
        /*08b0*/ 	.word	0x00000058
        /*08b4*/ 	.short	0x010a
        /*08b6*/ 	.byte	0xff
	.zero		1


	//   ....[123]....
        /*08b8*/ 	.word	0x00008460
        /*08bc*/ 	.word	0x00000003
        /*08c0*/ 	.word	0x00000060
        /*08c4*/ 	.short	0x010a
        /*08c6*/ 	.byte	0xff
	.zero		1


	//   ....[124]....
        /*08c8*/ 	.word	0x000084c0
        /*08cc*/ 	.word	0x00000003
        /*08d0*/ 	.word	0x00000068
        /*08d4*/ 	.short	0x010a
        /*08d6*/ 	.byte	0xff
	.zero		1


	//   ....[125]....
        /*08d8*/ 	.word	0x00008520
        /*08dc*/ 	.word	0x00000000
        /*08e0*/ 	.word	0x00000050
        /*08e4*/ 	.short	0x010a
        /*08e6*/ 	.byte	0xff
	.zero		1


	//   ....[126]....
        /*08e8*/ 	.word	0x00008580
        /*08ec*/ 	.word	0x00000000
        /*08f0*/ 	.word	0x00000058
        /*08f4*/ 	.short	0x010a
        /*08f6*/ 	.byte	0xff
	.zero		1


	//   ....[127]....
        /*08f8*/ 	.word	0x000085e0
        /*08fc*/ 	.word	0x00000000
        /*0900*/ 	.word	0x00000060
        /*0904*/ 	.short	0x010a
        /*0906*/ 	.byte	0xff
	.zero		1


	//   ....[128]....
        /*0908*/ 	.word	0x00008630
        /*090c*/ 	.word	0x00000000
        /*0910*/ 	.word	0x00000080
        /*0914*/ 	.short	0x010a
        /*0916*/ 	.byte	0xff
	.zero		1


	//   ....[129]....
        /*0918*/ 	.word	0x00008690
        /*091c*/ 	.word	0x00000002
        /*0920*/ 	.word	0x00000030
        /*0924*/ 	.short	0x010a
        /*0926*/ 	.byte	0xff
	.zero		1


	//   ....[130]....
        /*0928*/ 	.word	0x000086e0
        /*092c*/ 	.word	0x0000004f
        /*0930*/ 	.word	0x000000a0
        /*0934*/ 	.short	0x010a
        /*0936*/ 	.byte	0xff
	.zero		1


	//   ....[131]....
        /*0938*/ 	.word	0x00008730
        /*093c*/ 	.word	0x00000003
        /*0940*/ 	.word	0x00000030
        /*0944*/ 	.short	0x010a
        /*0946*/ 	.byte	0xff
	.zero		1


	//   ....[132]....
        /*0948*/ 	.word	0x00008780
        /*094c*/ 	.word	0x00000053
        /*0950*/ 	.word	0x00000030
        /*0954*/ 	.short	0x010a
        /*0956*/ 	.byte	0xff
	.zero		1


	//   ....[133]....
        /*0958*/ 	.word	0x000087d0
        /*095c*/ 	.word	0x00000058
        /*0960*/ 	.word	0x00000030
        /*0964*/ 	.short	0x010a
        /*0966*/ 	.byte	0xff
	.zero		1


	//----- nvinfo : EIATTR_NUM_MBARRIERS
	.align		4
.L_47:
        /*0968*/ 	.byte	0x03, 0x38
        /*096a*/ 	.short	0x0020


	//----- nvinfo : EIATTR_EXIT_INSTR_OFFSETS
	.align		4
        /*096c*/ 	.byte	0x04, 0x1c
        /*096e*/ 	.short	(.L_49 - .L_48)


	//   ....[0]....
.L_48:
        /*0970*/ 	.word	0x00002460


	//   ....[1]....
        /*0974*/ 	.word	0x00002950


	//   ....[2]....
        /*0978*/ 	.word	0x000029b0


	//   ....[3]....
        /*097c*/ 	.word	0x00003830


	//   ....[4]....
        /*0980*/ 	.word	0x00004890


	//   ....[5]....
        /*0984*/ 	.word	0x000048d0


	//   ....[6]....
        /*0988*/ 	.word	0x00007ba0


	//   ....[7]....
        /*098c*/ 	.word	0x00007c20


	//   ....[8]....
        /*0990*/ 	.word	0x00007c50


	//   ....[9]....
        /*0994*/ 	.word	0x00007cc0


	//----- nvinfo : EIATTR_MAX_THREADS
	.align		4
.L_49:
        /*0998*/ 	.byte	0x04, 0x05
        /*099a*/ 	.short	(.L_51 - .L_50)
.L_50:
        /*099c*/ 	.word	0x00000100
        /*09a0*/ 	.word	0x00000001
        /*09a4*/ 	.word	0x00000001


	//----- nvinfo : EIATTR_CRS_STACK_SIZE
	.align		4
.L_51:
        /*09a8*/ 	.byte	0x04, 0x1e
        /*09aa*/ 	.short	(.L_53 - .L_52)
.L_52:
        /*09ac*/ 	.word	0x00000000


	//----- nvinfo : EIATTR_CBANK_PARAM_SIZE
	.align		4
.L_53:
        /*09b0*/ 	.byte	0x03, 0x19
        /*09b2*/ 	.short	0x0800


	//----- nvinfo : EIATTR_PARAM_CBANK
	.align		4
        /*09b4*/ 	.byte	0x04, 0x0a
        /*09b6*/ 	.short	(.L_55 - .L_54)
	.align		4
.L_54:
        /*09b8*/ 	.word	index@(.nv.constant0._ZN7cutlass13device_kernelINS_4gemm6kernel13GemmUniversalIN4cute5tupleIJiiiiEEENS1_10collective13CollectiveMmaINS1_35MainloopSm100TmaUmmaWarpSpecializedILi3ELi2ELi4ENS5_IJNS4_1CILi1EEESB_SB_EEEEENS5_IJNSA_ILi64EEENSA_ILi128EEENSA_ILi32EEEEEENS_10bfloat16_tENS5_IJlSB_lEEESI_SJ_NS4_8TiledMMAINS4_8MMA_AtomIJNS4_20SM100_MMA_F16BF16_SSISI_SI_fLi64ELi128ELNS4_4UMMA5MajorE0ELSO_0ELNSN_7ScaleInE0ELSP_0EEEEEENS4_6LayoutISC_NS5_IJNSA_ILi0EEEST_ST_EEEEENS5_IJNS4_10UnderscoreESW_SW_EEEEENS4_13SM90_TMA_LOADENS4_14ComposedLayoutINS4_7SwizzleILi2ELi4ELi3EEENS4_18smem_ptr_flag_bitsILi16EEENSS_INS5_IJNSA_ILi8EEESG_EEENS5_IJSG_SB_EEEEEEEvNS4_8identityESZ_S19_vS1A_EENS_8epilogue10collective18CollectiveEpilogueINS1C_23Sm100TmaWarpSpecializedILi4ELi2ELi16ELb1ELb0EEEJSH_NS5_IJNSS_ISE_SB_EENSS_ISG_SB_EEEEESI_SJ_SI_SJ_NS1C_6fusion15FusionCallbacksIS1G_NS1K_17LinearCombinationISI_fSI_fLNS_15FloatRoundStyleE2EEESH_S1J_JEEENS4_5SM1004TMEM4LOAD26SM100_TMEM_LOAD_16dp256b4xESZ_S19_NS4_17SM75_U32x4_LDSM_NENS4_14SM90_TMA_STOREES19_NS4_17SM90_U32x4_STSM_NENS4_39AutoVectorizingCopyWithAssumedAlignmentILi128EEEEEEvvEEEEvNT_6ParamsE)
        /*09bc*/ 	.short	0x0380
        /*09be*/ 	.short	0x0800


	//----- nvinfo : EIATTR_SW_WAR
	.align		4
.L_55:
        /*09c0*/ 	.byte	0x04, 0x36
        /*09c2*/ 	.short	(.L_57 - .L_56)
.L_56:
        /*09c4*/ 	.word	0x00000008
.L_57:


//--------------------- .nv.callgraph             --------------------------
	.section	.nv.callgraph,"",@"SHT_CUDA_CALLGRAPH"
	.align	4
	.sectionentsize	8
	.align		4
        /*0000*/ 	.word	0x00000000
	.align		4
        /*0004*/ 	.word	0xffffffff
	.align		4
        /*0008*/ 	.word	index@(_ZN7cutlass13device_kernelINS_4gemm6kernel13GemmUniversalIN4cute5tupleIJiiiiEEENS1_10collective13CollectiveMmaINS1_35MainloopSm100TmaUmmaWarpSpecializedILi3ELi2ELi4ENS5_IJNS4_1CILi1EEESB_SB_EEEEENS5_IJNSA_ILi64EEENSA_ILi128EEENSA_ILi32EEEEEENS_10bfloat16_tENS5_IJlSB_lEEESI_SJ_NS4_8TiledMMAINS4_8MMA_AtomIJNS4_20SM100_MMA_F16BF16_SSISI_SI_fLi64ELi128ELNS4_4UMMA5MajorE0ELSO_0ELNSN_7ScaleInE0ELSP_0EEEEEENS4_6LayoutISC_NS5_IJNSA_ILi0EEEST_ST_EEEEENS5_IJNS4_10UnderscoreESW_SW_EEEEENS4_13SM90_TMA_LOADENS4_14ComposedLayoutINS4_7SwizzleILi2ELi4ELi3EEENS4_18smem_ptr_flag_bitsILi16EEENSS_INS5_IJNSA_ILi8EEESG_EEENS5_IJSG_SB_EEEEEEEvNS4_8identityESZ_S19_vS1A_EENS_8epilogue10collective18CollectiveEpilogueINS1C_23Sm100TmaWarpSpecializedILi4ELi2ELi16ELb1ELb0EEEJSH_NS5_IJNSS_ISE_SB_EENSS_ISG_SB_EEEEESI_SJ_SI_SJ_NS1C_6fusion15FusionCallbacksIS1G_NS1K_17LinearCombinationISI_fSI_fLNS_15FloatRoundStyleE2EEESH_S1J_JEEENS4_5SM1004TMEM4LOAD26SM100_TMEM_LOAD_16dp256b4xESZ_S19_NS4_17SM75_U32x4_LDSM_NENS4_14SM90_TMA_STOREES19_NS4_17SM90_U32x4_STSM_NENS4_39AutoVectorizingCopyWithAssumedAlignmentILi128EEEEEEvvEEEEvNT_6ParamsE)
	.align		4
        /*000c*/ 	.word	index@(__assertfail)
	.align		4
        /*0010*/ 	.word	0x00000000
	.align		4
        /*0014*/ 	.word	0xfffffffe
	.align		4
        /*0018*/ 	.word	0x00000000
	.align		4
        /*001c*/ 	.word	0xfffffffd
	.align		4
        /*0020*/ 	.word	0x00000000
	.align		4
        /*0024*/ 	.word	0xfffffffc


//--------------------- .nv.constant4             --------------------------
	.section	.nv.constant4,"a",@progbits
	.align	8
	.align		8
.nv.constant4:
        /*0000*/ 	.dword	__assertfail
	.align		8
        /*0008*/ 	.dword	__unnamed_1
	.align		8
        /*0010*/ 	.dword	__unnamed_2
	.align		8
        /*0018*/ 	.dword	_ZN40_INTERNAL_c6ba95ce_4_k_cu_7e2af834_357784cuda3std3__45__cpo5beginE
	.align		8
        /*0020*/ 	.dword	_ZN40_INTERNAL_c6ba95ce_4_k_cu_7e2af834_357784cuda3std3__45__cpo3endE
	.align		8
        /*0028*/ 	.dword	_ZN40_INTERNAL_c6ba95ce_4_k_cu_7e2af834_357784cuda3std3__45__cpo6cbeginE
	.align		8
        /*0030*/ 	.dword	_ZN40_INTERNAL_c6ba95ce_4_k_cu_7e2af834_357784cuda3std3__45__cpo4cendE
	.align		8
        /*0038*/ 	.dword	_ZN40_INTERNAL_c6ba95ce_4_k_cu_7e2af834_357784cuda3std3__442_GLOBAL__N__c6ba95ce_4_k_cu_7e2af834_357786ignoreE
	.align		8
        /*0040*/ 	.dword	_ZN40_INTERNAL_c6ba95ce_4_k_cu_7e2af834_357784cuda3std3__419piecewise_constructE
	.align		8
        /*0048*/ 	.dword	_ZN40_INTERNAL_c6ba95ce_4_k_cu_7e2af834_357784cuda3std3__48in_placeE
	.align		8
        /*0050*/ 	.dword	_ZN40_INTERNAL_c6ba95ce_4_k_cu_7e2af834_357784cuda3std6ranges3__45__cpo4swapE
	.align		8
        /*0058*/ 	.dword	_ZN40_INTERNAL_c6ba95ce_4_k_cu_7e2af834_357784cuda3std6ranges3__45__cpo9iter_moveE
	.align		8
        /*0060*/ 	.dword	_ZN40_INTERNAL_c6ba95ce_4_k_cu_7e2af834_357784cute7productE
	.align		8
        /*0068*/ 	.dword	_ZN40_INTERNAL_c6ba95ce_4_k_cu_7e2af834_357784cute1_E
	.align		8
        /*0070*/ 	.dword	$str$25
	.align		8
        /*0078*/ 	.dword	$str$26
	.align		8
        /*0080*/ 	.dword	$str$27
	.align		8
        /*0088*/ 	.dword	$str$28


//--------------------- .text._ZN7cutlass13device_kernelINS_4gemm6kernel13GemmUniversalIN4cute5tupleIJiiiiEEENS1_10collective13CollectiveMmaINS1_35MainloopSm100TmaUmmaWarpSpecializedILi3ELi2ELi4ENS5_IJNS4_1CILi1EEESB_SB_EEEEENS5_IJNSA_ILi64EEENSA_ILi128EEENSA_ILi32EEEEEENS_10bfloat16_tENS5_IJlSB_lEEESI_SJ_NS4_8TiledMMAINS4_8MMA_AtomIJNS4_20SM100_MMA_F16BF16_SSISI_SI_fLi64ELi128ELNS4_4UMMA5MajorE0ELSO_0ELNSN_7ScaleInE0ELSP_0EEEEEENS4_6LayoutISC_NS5_IJNSA_ILi0EEEST_ST_EEEEENS5_IJNS4_10UnderscoreESW_SW_EEEEENS4_13SM90_TMA_LOADENS4_14ComposedLayoutINS4_7SwizzleILi2ELi4ELi3EEENS4_18smem_ptr_flag_bitsILi16EEENSS_INS5_IJNSA_ILi8EEESG_EEENS5_IJSG_SB_EEEEEEEvNS4_8identityESZ_S19_vS1A_EENS_8epilogue10collective18CollectiveEpilogueINS1C_23Sm100TmaWarpSpecializedILi4ELi2ELi16ELb1ELb0EEEJSH_NS5_IJNSS_ISE_SB_EENSS_ISG_SB_EEEEESI_SJ_SI_SJ_NS1C_6fusion15FusionCallbacksIS1G_NS1K_17LinearCombinationISI_fSI_fLNS_15FloatRoundStyleE2EEESH_S1J_JEEENS4_5SM1004TMEM4LOAD26SM100_TMEM_LOAD_16dp256b4xESZ_S19_NS4_17SM75_U32x4_LDSM_NENS4_14SM90_TMA_STOREES19_NS4_17SM90_U32x4_STSM_NENS4_39AutoVectorizingCopyWithAssumedAlignmentILi128EEEEEEvvEEEEvNT_6ParamsE --------------------------
	.section	.text._ZN7cutlass13device_kernelINS_4gemm6kernel13GemmUniversalIN4cute5tupleIJiiiiEEENS1_10collective13CollectiveMmaINS1_35MainloopSm100TmaUmmaWarpSpecializedILi3ELi2ELi4ENS5_IJNS4_1CILi1EEESB_SB_EEEEENS5_IJNSA_ILi64EEENSA_ILi128EEENSA_ILi32EEEEEENS_10bfloat16_tENS5_IJlSB_lEEESI_SJ_NS4_8TiledMMAINS4_8MMA_AtomIJNS4_20SM100_MMA_F16BF16_SSISI_SI_fLi64ELi128ELNS4_4UMMA5MajorE0ELSO_0ELNSN_7ScaleInE0ELSP_0EEEEEENS4_6LayoutISC_NS5_IJNSA_ILi0EEEST_ST_EEEEENS5_IJNS4_10UnderscoreESW_SW_EEEEENS4_13SM90_TMA_LOADENS4_14ComposedLayoutINS4_7SwizzleILi2ELi4ELi3EEENS4_18smem_ptr_flag_bitsILi16EEENSS_INS5_IJNSA_ILi8EEESG_EEENS5_IJSG_SB_EEEEEEEvNS4_8identityESZ_S19_vS1A_EENS_8epilogue10collective18CollectiveEpilogueINS1C_23Sm100TmaWarpSpecializedILi4ELi2ELi16ELb1ELb0EEEJSH_NS5_IJNSS_ISE_SB_EENSS_ISG_SB_EEEEESI_SJ_SI_SJ_NS1C_6fusion15FusionCallbacksIS1G_NS1K_17LinearCombinationISI_fSI_fLNS_15FloatRoundStyleE2EEESH_S1J_JEEENS4_5SM1004TMEM4LOAD26SM100_TMEM_LOAD_16dp256b4xESZ_S19_NS4_17SM75_U32x4_LDSM_NENS4_14SM90_TMA_STOREES19_NS4_17SM90_U32x4_STSM_NENS4_39AutoVectorizingCopyWithAssumedAlignmentILi128EEEEEEvvEEEEvNT_6ParamsE,"ax",@progbits
	.align	128
.text._ZN7cutlass13device_kernelINS_4gemm6kernel13GemmUniversalIN4cute5tupleIJiiiiEEENS1_10collective13CollectiveMmaINS1_35MainloopSm100TmaUmmaWarpSpecializedILi3ELi2ELi4ENS5_IJNS4_1CILi1EEESB_SB_EEEEENS5_IJNSA_ILi64EEENSA_ILi128EEENSA_ILi32EEEEEENS_10bfloat16_tENS5_IJlSB_lEEESI_SJ_NS4_8TiledMMAINS4_8MMA_AtomIJNS4_20SM100_MMA_F16BF16_SSISI_SI_fLi64ELi128ELNS4_4UMMA5MajorE0ELSO_0ELNSN_7ScaleInE0ELSP_0EEEEEENS4_6LayoutISC_NS5_IJNSA_ILi0EEEST_ST_EEEEENS5_IJNS4_10UnderscoreESW_SW_EEEEENS4_13SM90_TMA_LOADENS4_14ComposedLayoutINS4_7SwizzleILi2ELi4ELi3EEENS4_18smem_ptr_flag_bitsILi16EEENSS_INS5_IJNSA_ILi8EEESG_EEENS5_IJSG_SB_EEEEEEEvNS4_8identityESZ_S19_vS1A_EENS_8epilogue10collective18CollectiveEpilogueINS1C_23Sm100TmaWarpSpecializedILi4ELi2ELi16ELb1ELb0EEEJSH_NS5_IJNSS_ISE_SB_EENSS_ISG_SB_EEEEESI_SJ_SI_SJ_NS1C_6fusion15FusionCallbacksIS1G_NS1K_17LinearCombinationISI_fSI_fLNS_15FloatRoundStyleE2EEESH_S1J_JEEENS4_5SM1004TMEM4LOAD26SM100_TMEM_LOAD_16dp256b4xESZ_S19_NS4_17SM75_U32x4_LDSM_NENS4_14SM90_TMA_STOREES19_NS4_17SM90_U32x4_STSM_NENS4_39AutoVectorizingCopyWithAssumedAlignmentILi128EEEEEEvvEEEEvNT_6ParamsE:
        .type           _ZN7cutlass13device_kernelINS_4gemm6kernel13GemmUniversalIN4cute5tupleIJiiiiEEENS1_10collective13CollectiveMmaINS1_35MainloopSm100TmaUmmaWarpSpecializedILi3ELi2ELi4ENS5_IJNS4_1CILi1EEESB_SB_EEEEENS5_IJNSA_ILi64EEENSA_ILi128EEENSA_ILi32EEEEEENS_10bfloat16_tENS5_IJlSB_lEEESI_SJ_NS4_8TiledMMAINS4_8MMA_AtomIJNS4_20SM100_MMA_F16BF16_SSISI_SI_fLi64ELi128ELNS4_4UMMA5MajorE0ELSO_0ELNSN_7ScaleInE0ELSP_0EEEEEENS4_6LayoutISC_NS5_IJNSA_ILi0EEEST_ST_EEEEENS5_IJNS4_10UnderscoreESW_SW_EEEEENS4_13SM90_TMA_LOADENS4_14ComposedLayoutINS4_7SwizzleILi2ELi4ELi3EEENS4_18smem_ptr_flag_bitsILi16EEENSS_INS5_IJNSA_ILi8EEESG_EEENS5_IJSG_SB_EEEEEEEvNS4_8identityESZ_S19_vS1A_EENS_8epilogue10collective18CollectiveEpilogueINS1C_23Sm100TmaWarpSpecializedILi4ELi2ELi16ELb1ELb0EEEJSH_NS5_IJNSS_ISE_SB_EENSS_ISG_SB_EEEEESI_SJ_SI_SJ_NS1C_6fusion15FusionCallbacksIS1G_NS1K_17LinearCombinationISI_fSI_fLNS_15FloatRoundStyleE2EEESH_S1J_JEEENS4_5SM1004TMEM4LOAD26SM100_TMEM_LOAD_16dp256b4xESZ_S19_NS4_17SM75_U32x4_LDSM_NENS4_14SM90_TMA_STOREES19_NS4_17SM90_U32x4_STSM_NENS4_39AutoVectorizingCopyWithAssumedAlignmentILi128EEEEEEvvEEEEvNT_6ParamsE,@function
        .size           _ZN7cutlass13device_kernelINS_4gemm6kernel13GemmUniversalIN4cute5tupleIJiiiiEEENS1_10collective13CollectiveMmaINS1_35MainloopSm100TmaUmmaWarpSpecializedILi3ELi2ELi4ENS5_IJNS4_1CILi1EEESB_SB_EEEEENS5_IJNSA_ILi64EEENSA_ILi128EEENSA_ILi32EEEEEENS_10bfloat16_tENS5_IJlSB_lEEESI_SJ_NS4_8TiledMMAINS4_8MMA_AtomIJNS4_20SM100_MMA_F16BF16_SSISI_SI_fLi64ELi128ELNS4_4UMMA5MajorE0ELSO_0ELNSN_7ScaleInE0ELSP_0EEEEEENS4_6LayoutISC_NS5_IJNSA_ILi0EEEST_ST_EEEEENS5_IJNS4_10UnderscoreESW_SW_EEEEENS4_13SM90_TMA_LOADENS4_14ComposedLayoutINS4_7SwizzleILi2ELi4ELi3EEENS4_18smem_ptr_flag_bitsILi16EEENSS_INS5_IJNSA_ILi8EEESG_EEENS5_IJSG_SB_EEEEEEEvNS4_8identityESZ_S19_vS1A_EENS_8epilogue10collective18CollectiveEpilogueINS1C_23Sm100TmaWarpSpecializedILi4ELi2ELi16ELb1ELb0EEEJSH_NS5_IJNSS_ISE_SB_EENSS_ISG_SB_EEEEESI_SJ_SI_SJ_NS1C_6fusion15FusionCallbacksIS1G_NS1K_17LinearCombinationISI_fSI_fLNS_15FloatRoundStyleE2EEESH_S1J_JEEENS4_5SM1004TMEM4LOAD26SM100_TMEM_LOAD_16dp256b4xESZ_S19_NS4_17SM75_U32x4_LDSM_NENS4_14SM90_TMA_STOREES19_NS4_17SM90_U32x4_STSM_NENS4_39AutoVectorizingCopyWithAssumedAlignmentILi128EEEEEEvvEEEEvNT_6ParamsE,(.L_x_173 - _ZN7cutlass13device_kernelINS_4gemm6kernel13GemmUniversalIN4cute5tupleIJiiiiEEENS1_10collective13CollectiveMmaINS1_35MainloopSm100TmaUmmaWarpSpecializedILi3ELi2ELi4ENS5_IJNS4_1CILi1EEESB_SB_EEEEENS5_IJNSA_ILi64EEENSA_ILi128EEENSA_ILi32EEEEEENS_10bfloat16_tENS5_IJlSB_lEEESI_SJ_NS4_8TiledMMAINS4_8MMA_AtomIJNS4_20SM100_MMA_F16BF16_SSISI_SI_fLi64ELi128ELNS4_4UMMA5MajorE0ELSO_0ELNSN_7ScaleInE0ELSP_0EEEEEENS4_6LayoutISC_NS5_IJNSA_ILi0EEEST_ST_EEEEENS5_IJNS4_10UnderscoreESW_SW_EEEEENS4_13SM90_TMA_LOADENS4_14ComposedLayoutINS4_7SwizzleILi2ELi4ELi3EEENS4_18smem_ptr_flag_bitsILi16EEENSS_INS5_IJNSA_ILi8EEESG_EEENS5_IJSG_SB_EEEEEEEvNS4_8identityESZ_S19_vS1A_EENS_8epilogue10collective18CollectiveEpilogueINS1C_23Sm100TmaWarpSpecializedILi4ELi2ELi16ELb1ELb0EEEJSH_NS5_IJNSS_ISE_SB_EENSS_ISG_SB_EEEEESI_SJ_SI_SJ_NS1C_6fusion15FusionCallbacksIS1G_NS1K_17LinearCombinationISI_fSI_fLNS_15FloatRoundStyleE2EEESH_S1J_JEEENS4_5SM1004TMEM4LOAD26SM100_TMEM_LOAD_16dp256b4xESZ_S19_NS4_17SM75_U32x4_LDSM_NENS4_14SM90_TMA_STOREES19_NS4_17SM90_U32x4_STSM_NENS4_39AutoVectorizingCopyWithAssumedAlignmentILi128EEEEEEvvEEEEvNT_6ParamsE)
        .other          _ZN7cutlass13device_kernelINS_4gemm6kernel13GemmUniversalIN4cute5tupleIJiiiiEEENS1_10collective13CollectiveMmaINS1_35MainloopSm100TmaUmmaWarpSpecializedILi3ELi2ELi4ENS5_IJNS4_1CILi1EEESB_SB_EEEEENS5_IJNSA_ILi64EEENSA_ILi128EEENSA_ILi32EEEEEENS_10bfloat16_tENS5_IJlSB_lEEESI_SJ_NS4_8TiledMMAINS4_8MMA_AtomIJNS4_20SM100_MMA_F16BF16_SSISI_SI_fLi64ELi128ELNS4_4UMMA5MajorE0ELSO_0ELNSN_7ScaleInE0ELSP_0EEEEEENS4_6LayoutISC_NS5_IJNSA_ILi0EEEST_ST_EEEEENS5_IJNS4_10UnderscoreESW_SW_EEEEENS4_13SM90_TMA_LOADENS4_14ComposedLayoutINS4_7SwizzleILi2ELi4ELi3EEENS4_18smem_ptr_flag_bitsILi16EEENSS_INS5_IJNSA_ILi8EEESG_EEENS5_IJSG_SB_EEEEEEEvNS4_8identityESZ_S19_vS1A_EENS_8epilogue10collective18CollectiveEpilogueINS1C_23Sm100TmaWarpSpecializedILi4ELi2ELi16ELb1ELb0EEEJSH_NS5_IJNSS_ISE_SB_EENSS_ISG_SB_EEEEESI_SJ_SI_SJ_NS1C_6fusion15FusionCallbacksIS1G_NS1K_17LinearCombinationISI_fSI_fLNS_15FloatRoundStyleE2EEESH_S1J_JEEENS4_5SM1004TMEM4LOAD26SM100_TMEM_LOAD_16dp256b4xESZ_S19_NS4_17SM75_U32x4_LDSM_NENS4_14SM90_TMA_STOREES19_NS4_17SM90_U32x4_STSM_NENS4_39AutoVectorizingCopyWithAssumedAlignmentILi128EEEEEEvvEEEEvNT_6ParamsE,@"STO_CUDA_ENTRY STV_DEFAULT"
_ZN7cutlass13device_kernelINS_4gemm6kernel13GemmUniversalIN4cute5tupleIJiiiiEEENS1_10collective13CollectiveMmaINS1_35MainloopSm100TmaUmmaWarpSpecializedILi3ELi2ELi4ENS5_IJNS4_1CILi1EEESB_SB_EEEEENS5_IJNSA_ILi64EEENSA_ILi128EEENSA_ILi32EEEEEENS_10bfloat16_tENS5_IJlSB_lEEESI_SJ_NS4_8TiledMMAINS4_8MMA_AtomIJNS4_20SM100_MMA_F16BF16_SSISI_SI_fLi64ELi128ELNS4_4UMMA5MajorE0ELSO_0ELNSN_7ScaleInE0ELSP_0EEEEEENS4_6LayoutISC_NS5_IJNSA_ILi0EEEST_ST_EEEEENS5_IJNS4_10UnderscoreESW_SW_EEEEENS4_13SM90_TMA_LOADENS4_14ComposedLayoutINS4_7SwizzleILi2ELi4ELi3EEENS4_18smem_ptr_flag_bitsILi16EEENSS_INS5_IJNSA_ILi8EEESG_EEENS5_IJSG_SB_EEEEEEEvNS4_8identityESZ_S19_vS1A_EENS_8epilogue10collective18CollectiveEpilogueINS1C_23Sm100TmaWarpSpecializedILi4ELi2ELi16ELb1ELb0EEEJSH_NS5_IJNSS_ISE_SB_EENSS_ISG_SB_EEEEESI_SJ_SI_SJ_NS1C_6fusion15FusionCallbacksIS1G_NS1K_17LinearCombinationISI_fSI_fLNS_15FloatRoundStyleE2EEESH_S1J_JEEENS4_5SM1004TMEM4LOAD26SM100_TMEM_LOAD_16dp256b4xESZ_S19_NS4_17SM75_U32x4_LDSM_NENS4_14SM90_TMA_STOREES19_NS4_17SM90_U32x4_STSM_NENS4_39AutoVectorizingCopyWithAssumedAlignmentILi128EEEEEEvvEEEEvNT_6ParamsE:
[----:B------:R-:W1:Y:S01]  /*0000*/  LDC R1, c[0x0][0x37c] ;  /* 0x0000df00ff017b82 */ /* 0x000e620000000800 */
[----:B------:R-:W2:Y:S01]  /*0010*/  S2R R72, SR_TID.X ;  /* 0x0000000000487919 */ /* 0x000ea20000002100 */
[----:B------:R-:W3:Y:S01]  /*0020*/  LDCU.64 UR4, c[0x0][0x890] ;  /* 0x00011200ff0477ac */ /* 0x000ee20008000a00 */
[----:B------:R-:W-:Y:S02]  /*0030*/  PRMT R59, RZ, 0x7610, R59 ;  /* 0x00007610ff3b7816 */ /* 0x000fe4000000003b */
[----:B------:R-:W-:Y:S01]  /*0040*/  ELECT P5, URZ, PT ;  /* 0x0000000000ff782f */ /* 0x000fe200038a0000 */
[----:B------:R-:W4:Y:S01]  /*0050*/  LDCU.64 UR46, c[0x0][0x358] ;  /* 0x00006b00ff2e77ac */ /* 0x000f220008000a00 */
[----:B---3--:R-:W-:-:S04]  /*0060*/  UISETP.NE.U32.AND UP0, UPT, UR4, URZ, UPT ;  /* 0x000000ff0400728c */ /* 0x008fc8000bf05070 */
[----:B------:R-:W-:Y:S01]  /*0070*/  UISETP.NE.AND.EX UP0, UPT, UR5, URZ, UPT, UP0 ;  /* 0x000000ff0500728c */ /* 0x000fe2000bf05300 */
[----:B--2---:R-:W-:-:S05]  /*0080*/  SHF.R.U32.HI R65, RZ, 0x5, R72 ;  /* 0x00000005ff417819 */ /* 0x004fca0000011648 */
[----:B------:R-:W2:Y:S02]  /*0090*/  SHFL.IDX PT, R0, R65, RZ, 0x1f ;  /* 0x00001fff41007589 */ /* 0x000ea400000e0000 */
[----:B--2---:R-:W-:Y:S01]  /*00a0*/  R2UR UR8, R0 ;  /* 0x00000000000872ca */ /* 0x004fe200000e0000 */
[----:B-1--4-:R-:W-:-:S14]  /*00b0*/  BRA.U UP0, `(.L_x_0) ;  /* 0x00000001002c7547 */ /* 0x012fdc000b800000 */
[----:B------:R-:W1:Y:S02]  /*00c0*/  LDCU.64 UR6, c[0x0][0x888] ;  /* 0x00011100ff0677ac */ /* 0x000e640008000a00 */
[----:B-1----:R-:W-:-:S04]  /*00d0*/  UISETP.NE.U32.AND UP0, UPT, UR6, URZ, UPT ;  /* 0x000000ff0600728c */ /* 0x002fc8000bf05070 */
[----:B------:R-:W-:-:S09]  /*00e0*/  UISETP.NE.AND.EX UP0, UPT, UR7, URZ, UPT, UP0 ;  /* 0x000000ff0700728c */ /* 0x000fd2000bf05300 */
[----:B------:R-:W-:Y:S05]  /*00f0*/  BRA.U !UP0, `(.L_x_1) ;  /* 0x0000000108107547 */ /* 0x000fea000b800000 */
[----:B------:R-:W1:Y:S02]  /*0100*/  LDC.64 R2, c[0x0][0x888] ;  /* 0x00022200ff027b82 */ /* 0x000e640000000a00 */
[----:B-1----:R1:W5:Y:S01]  /*0110*/  LDG.E R35, desc[UR46][R2.64] ;  /* 0x0000002e02237981 */ /* 0x002362000c1e1900 */
[----:B------:R-:W-:Y:S01]  /*0120*/  HFMA2 R59, -RZ, RZ, 0, 5.9604644775390625e-08 ;  /* 0x00000001ff3b7431 */ /* 0x000fe200000001ff */
[----:B------:R-:W-:Y:S05]  /*0130*/  BRA `(.L_x_0) ;  /* 0x00000000000c7947 */ /* 0x000fea0003800000 */
.L_x_1:
[----:B------:R-:W1:Y:S01]  /*0140*/  LDCU UR6, c[0x0][0x880] ;  /* 0x00011000ff0677ac */ /* 0x000e620008000800 */
[----:B------:R-:W-:Y:S01]  /*0150*/  HFMA2 R59, -RZ, RZ, 0, 5.9604644775390625e-08 ;  /* 0x00000001ff3b7431 */ /* 0x000fe200000001ff */
[----:B-1----:R-:W-:-:S07]  /*0160*/  MOV R35, UR6 ;  /* 0x0000000600237c02 */ /* 0x002fce0008000f00 */
.L_x_0:
[----:B------:R-:W2:Y:S02]  /*0170*/  LDCU.64 UR6, c[0x0][0x8b0] ;  /* 0x00011600ff0677ac */ /* 0x000ea40008000a00 */
[----:B--2---:R-:W-:-:S04]  /*0180*/  UISETP.NE.U32.AND UP0, UPT, UR6, URZ, UPT ;  /* 0x000000ff0600728c */ /* 0x004fc8000bf05070 */
[----:B------:R-:W-:-:S09]  /*0190*/  UISETP.NE.AND.EX UP0, UPT, UR7, URZ, UPT, UP0 ;  /* 0x000000ff0700728c */ /* 0x000fd2000bf05300 */
[----:B------:R-:W-:Y:S05]  /*01a0*/  BRA.U UP0, `(.L_x_2) ;  /* 0x0000000100247547 */ /* 0x000fea000b800000 */
[----:B------:R-:W2:Y:S02]  /*01b0*/  LDCU.64 UR6, c[0x0][0x8a8] ;  /* 0x00011500ff0677ac */ /* 0x000ea40008000a00 */
[----:B--2---:R-:W-:-:S04]  /*01c0*/  UISETP.NE.U32.AND UP0, UPT, UR6, URZ, UPT ;  /* 0x000000ff0600728c */ /* 0x004fc8000bf05070 */
[----:B------:R-:W-:-:S09]  /*01d0*/  UISETP.NE.AND.EX UP0, UPT, UR7, URZ, UPT, UP0 ;  /* 0x000000ff0700728c */ /* 0x000fd2000bf05300 */
[----:B------:R-:W-:Y:S05]  /*01e0*/  BRA.U !UP0, `(.L_x_3) ;  /* 0x00000001080c7547 */ /* 0x000fea000b800000 */
[----:B-1----:R-:W1:Y:S02]  /*01f0*/  LDC.64 R2, c[0x0][0x8a8] ;  /* 0x00022a00ff027b82 */ /* 0x002e640000000a00 */
[----:B-1----:R2:W5:Y:S01]  /*0200*/  LDG.E R33, desc[UR46][R2.64] ;  /* 0x0000002e02217981 */ /* 0x002562000c1e1900 */
[----:B------:R-:W-:Y:S05]  /*0210*/  BRA `(.L_x_2) ;  /* 0x0000000000087947 */ /* 0x000fea0003800000 */
.L_x_3:
[----:B------:R-:W2:Y:S02]  /*0220*/  LDCU UR6, c[0x0][0x8a0] ;  /* 0x00011400ff0677ac */ /* 0x000ea40008000800 */
[----:B--2---:R-:W-:Y:S02]  /*0230*/  MOV R33, UR6 ;  /* 0x0000000600217c02 */ /* 0x004fe40008000f00 */
.L_x_2:
[----:B------:R-:W-:Y:S01]  /*0240*/  IMAD.U32 R0, RZ, RZ, UR8 ;  /* 0x00000008ff007e24 */ /* 0x000fe2000f8e00ff */
[----:B------:R-:W-:Y:S04]  /*0250*/  BSSY.RECONVERGENT B0, `(.L_x_4) ;  /* 0x000000c000007945 */ /* 0x000fe80003800200 */
[C---:B------:R-:W-:Y:S02]  /*0260*/  ISETP.NE.OR P1, PT, R0.reuse, 0x1, !P5 ;  /* 0x000000010000780c */ /* 0x040fe40006f25670 */
[----:B------:R-:W-:-:S11]  /*0270*/  ISETP.NE.OR P0, PT, R0, 0x3, !P5 ;  /* 0x000000030000780c */ /* 0x000fd60006f05670 */
[----:B------:R-:W-:Y:S05]  /*0280*/  @P1 BRA `(.L_x_5) ;  /* 0x0000000000201947 */ /* 0x000fea0003800000 */
[----:B------:R-:W3:Y:S02]  /*0290*/  LDCU.64 UR6, c[0x0][0x348] ;  /* 0x00006900ff0677ac */ /* 0x000ee40008000a00 */
[----:B---3--:R-:W-:Y:S02]  /*02a0*/  UIADD3 UR10, UP1, UPT, UR6, 0x80, URZ ;  /* 0x00000080060a7890 */ /* 0x008fe4000ff3e0ff */
[----:B------:R-:W-:Y:S02]  /*02b0*/  UIADD3 UR6, UP0, UPT, UR6, 0x180, URZ ;  /* 0x0000018006067890 */ /* 0x000fe4000ff1e0ff */
[----:B------:R-:W-:Y:S02]  /*02c0*/  UIADD3.X UR11, UPT, UPT, URZ, UR7, URZ, UP1, !UPT ;  /* 0x00000007ff0b7290 */ /* 0x000fe40008ffe4ff */
[----:B------:R-:W-:-:S07]  /*02d0*/  UIADD3.X UR7, UPT, UPT, URZ, UR7, URZ, UP0, !UPT ;  /* 0x00000007ff077290 */ /* 0x000fce00087fe4ff */
[----:B------:R3:W-:Y:S02]  /*02e0*/  UTMACCTL.PF [UR10] ;  /* 0x000000000a0079b9 */ /* 0x0007e40008040000 */
[----:B------:R3:W-:Y:S02]  /*02f0*/  UTMACCTL.PF [UR6] ;  /* 0x00000000060079b9 */ /* 0x0007e40008040000 */
[----:B---3--:R-:W-:Y:S01]  /*0300*/  NOP ;  /* 0x0000000000007918 */ /* 0x008fe20000000000 */
.L_x_5:
[----:B------:R-:W-:Y:S05]  /*0310*/  BSYNC.RECONVERGENT B0 ;  /* 0x0000000000007941 */ /* 0x000fea0003800200 */
.L_x_4:
[----:B------:R-:W-:Y:S04]  /*0320*/  BSSY.RECONVERGENT B0, `(.L_x_6) ;  /* 0x000000a000007945 */ /* 0x000fe80003800200 */
        /* <DEDUP_REMOVED lines=9> */
.L_x_7:
[----:B------:R-:W-:Y:S05]  /*03c0*/  BSYNC.RECONVERGENT B0 ;  /* 0x0000000000007941 */ /* 0x000fea0003800200 */
.L_x_6:
[----:B------:R-:W3:Y:S01]  /*03d0*/  LDCU.64 UR6, c[0x0][0x888] ;  /* 0x00011100ff0677ac */ /* 0x000ee20008000a00 */
[----:B------:R-:W-:Y:S02]  /*03e0*/  UISETP.EQ.U32.AND UP1, UPT, UR4, URZ, UPT ;  /* 0x000000ff0400728c */ /* 0x000fe4000bf22070 */
[----:B------:R-:W-:Y:S02]  /*03f0*/  UPLOP3.LUT UP2, UPT, UPT, UPT, UPT, 0x80, 0x8 ;  /* 0x000000000008789c */ /* 0x000fe40003f4f070 */
[----:B---3--:R-:W-:-:S04]  /*0400*/  UISETP.NE.U32.AND UP0, UPT, UR6, URZ, UPT ;  /* 0x000000ff0600728c */ /* 0x008fc8000bf05070 */
[----:B------:R-:W-:-:S04]  /*0410*/  UISETP.NE.AND.EX UP0, UPT, UR7, URZ, UPT, UP0 ;  /* 0x000000ff0700728c */ /* 0x000fc8000bf05300 */
[----:B------:R-:W-:-:S04]  /*0420*/  UISETP.EQ.OR.EX UP3, UPT, UR5, URZ, !UP0, UP1 ;  /* 0x000000ff0500728c */ /* 0x000fc8000c762710 */
[----:B------:R-:W-:-:S05]  /*0430*/  UP2UR UR50, UPR, URZ, 0x8 ;  /* 0x00000008ff327883 */ /* 0x000fca0008000000 */
[----:B------:R-:W-:Y:S07]  /*0440*/  BRA.U !UP3, `(.L_x_8) ;  /* 0x000000010b207547 */ /* 0x000fee000b800000 */
[----:B------:R-:W-:Y:S01]  /*0450*/  UISETP.NE.U32.AND UP2, UPT, UR4, URZ, UPT ;  /* 0x000000ff0400728c */ /* 0x000fe2000bf45070 */
[----:B-----5:R-:W-:Y:S01]  /*0460*/  FSETP.NEU.AND P0, PT, R35, RZ, PT ;  /* 0x000000ff2300720b */ /* 0x020fe20003f0d000 */
[----:B------:R-:W-:Y:S02]  /*0470*/  USEL UR4, URZ, 0xffffffff, UP0 ;  /* 0xffffffffff047887 */ /* 0x000fe40008000000 */
[----:B------:R-:W-:-:S10]  /*0480*/  UISETP.NE.AND.EX UP2, UPT, UR5, URZ, UPT, UP2 ;  /* 0x000000ff0500728c */ /* 0x000fd4000bf45320 */
[----:B------:R-:W-:Y:S01]  /*0490*/  VOTEU.ANY UP1, P0 ;  /* 0x0000000000ff7886 */ /* 0x000fe20000020100 */
[----:B------:R-:W-:-:S04]  /*04a0*/  @!UP2 USEL UR4, URZ, 0xffffffff, UP1 ;  /* 0xffffffffff04a887 */ /* 0x000fc80008800000 */
[----:B------:R-:W-:-:S04]  /*04b0*/  ULOP3.LUT UR4, UR4, 0x1, URZ, 0xc0, !UPT ;  /* 0x0000000104047892 */ /* 0x000fc8000f8ec0ff */
[----:B------:R-:W-:-:S11]  /*04c0*/  UISETP.NE.U32.AND UP2, UPT, UR4, 0x1, UPT ;  /* 0x000000010400788c */ /* 0x000fd6000bf45070 */
.L_x_8:
[----:B-12---:R-:W1:Y:S01]  /*04d0*/  SHFL.IDX PT, R2, R65, RZ, 0x1f ;  /* 0x00001fff41027589 */ /* 0x006e6200000e0000 */
[----:B------:R-:W-:-:S04]  /*04e0*/  UISETP.NE.AND UP1, UPT, UR8, 0x2, UPT ;  /* 0x000000020800788c */ /* 0x000fc8000bf25270 */
[----:B------:R-:W-:Y:S01]  /*04f0*/  USEL UR6, URZ, 0x1, UP1 ;  /* 0x00000001ff067887 */ /* 0x000fe20008800000 */
[----:B-1----:R-:W-:-:S13]  /*0500*/  ISETP.NE.AND P0, PT, R2, RZ, PT ;  /* 0x000000ff0200720c */ /* 0x002fda0003f05270 */
[----:B------:R-:W-:Y:S05]  /*0510*/  @P0 BRA `(.L_x_9) ;  /* 0x0000000000400947 */ /* 0x000fea0003800000 */
[----:B------:R-:W1:Y:S01]  /*0520*/  S2UR UR5, SR_CgaCtaId ;  /* 0x00000000000579c3 */ /* 0x000e620000008800 */
[----:B------:R-:W-:Y:S01]  /*0530*/  UMOV UR7, 0x400 ;  /* 0x0000040000077882 */ /* 0x000fe20000000000 */
[----:B------:R-:W-:Y:S01]  /*0540*/  UMOV UR4, 0x1 ;  /* 0x0000000100047882 */ /* 0x000fe20000000000 */
[----:B------:R-:W-:Y:S01]  /*0550*/  ELECT P0, URZ, PT ;  /* 0x0000000000ff782f */ /* 0x000fe20003800000 */
[----:B------:R-:W-:-:S04]  /*0560*/  UIADD3 UR10, UPT, UPT, -UR4, 0x100000, URZ ;  /* 0x00100000040a7890 */ /* 0x000fc8000fffe1ff */
[----:B------:R-:W-:Y:S02]  /*0570*/  USHF.L.U32 UR11, UR10, 0xb, URZ ;  /* 0x0000000b0a0b7899 */ /* 0x000fe400080006ff */
[----:B------:R-:W-:Y:S02]  /*0580*/  USHF.L.U32 UR10, UR10, 0x1, URZ ;  /* 0x000000010a0a7899 */ /* 0x000fe400080006ff */
[----:B-1----:R-:W-:Y:S01]  /*0590*/  ULEA UR5, UR5, UR7, 0x18 ;  /* 0x0000000705057291 */ /* 0x002fe2000f8ec0ff */
[----:B------:R-:W1:Y:S11]  /*05a0*/  FENCE.VIEW.ASYNC.S ;  /* 0x00000000000073c6 */ /* 0x000e760000000000 */
[----:B-1----:R1:W2:Y:S01]  /*05b0*/  SYNCS.EXCH.64 URZ, [UR5], UR10 ;  /* 0x0000000a05ff75b2 */ /* 0x0022a20008000100 */
[----:B------:R1:W3:Y:S01]  /*05c0*/  SYNCS.EXCH.64 URZ, [UR5+0x18], UR10 ;  /* 0x0000180a05ff75b2 */ /* 0x0002e20008000100 */
[----:B------:R1:W4:Y:S01]  /*05d0*/  SYNCS.EXCH.64 URZ, [UR5+0x8], UR10 ;  /* 0x0000080a05ff75b2 */ /* 0x0003220008000100 */
[----:B------:R1:W1:Y:S01]  /*05e0*/  SYNCS.EXCH.64 URZ, [UR5+0x20], UR10 ;  /* 0x0000200a05ff75b2 */ /* 0x0002620008000100 */
[----:B------:R1:W1:Y:S01]  /*05f0*/  SYNCS.EXCH.64 URZ, [UR5+0x10], UR10 ;  /* 0x0000100a05ff75b2 */ /* 0x0002620008000100 */
[----:B------:R1:W1:Y:S01]  /*0600*/  SYNCS.EXCH.64 URZ, [UR5+0x28], UR10 ;  /* 0x0000280a05ff75b2 */ /* 0x0002620008000100 */
[----:B------:R-:W-:Y:S01]  /*0610*/  NOP ;  /* 0x0000000000007918 */ /* 0x000fe20000000000 */
.L_x_9:
[----:B------:R-:W2:Y:S01]  /*0620*/  SHFL.IDX PT, R2, R65, RZ, 0x1f ;  /* 0x00001fff41027589 */ /* 0x000ea200000e0000 */
[----:B------:R-:W-:Y:S01]  /*0630*/  NOP ;  /* 0x0000000000007918 */ /* 0x000fe20000000000 */
[----:B--2---:R-:W-:-:S13]  /*0640*/  ISETP.NE.AND P0, PT, R2, 0x1, PT ;  /* 0x000000010200780c */ /* 0x004fda0003f05270 */
[----:B------:R-:W-:Y:S05]  /*0650*/  @P0 BRA `(.L_x_10) ;  /* 0x0000000000580947 */ /* 0x000fea0003800000 */
[----:B------:R-:W2:Y:S01]  /*0660*/  S2UR UR7, SR_CgaCtaId ;  /* 0x00000000000779c3 */ /* 0x000ea20000008800 */
[----:B------:R-:W-:Y:S01]  /*0670*/  UMOV UR9, 0x400 ;  /* 0x0000040000097882 */ /* 0x000fe20000000000 */
[----:B-1----:R-:W-:Y:S01]  /*0680*/  UMOV UR5, 0x20 ;  /* 0x0000002000057882 */ /* 0x002fe20000000000 */
[----:B------:R-:W-:Y:S01]  /*0690*/  UMOV UR4, 0x80 ;  /* 0x0000008000047882 */ /* 0x000fe20000000000 */
[----:B------:R-:W-:-:S04]  /*06a0*/  UIADD3 UR10, UPT, UPT, -UR5, 0x100000, URZ ;  /* 0x00100000050a7890 */ /* 0x000fc8000fffe1ff */
[----:B------:R-:W-:Y:S02]  /*06b0*/  USHF.L.U32 UR11, UR10, 0xb, URZ ;  /* 0x0000000b0a0b7899 */ /* 0x000fe400080006ff */
[----:B------:R-:W-:Y:S02]  /*06c0*/  USHF.L.U32 UR10, UR10, 0x1, URZ ;  /* 0x000000010a0a7899 */ /* 0x000fe400080006ff */
[----:B------:R-:W-:-:S04]  /*06d0*/  UIADD3 UR4, UPT, UPT, -UR4, 0x100000, URZ ;  /* 0x0010000004047890 */ /* 0x000fc8000fffe1ff */
[----:B------:R-:W-:Y:S02]  /*06e0*/  USHF.L.U32 UR5, UR4, 0xb, URZ ;  /* 0x0000000b04057899 */ /* 0x000fe400080006ff */
[----:B------:R-:W-:Y:S01]  /*06f0*/  USHF.L.U32 UR4, UR4, 0x1, URZ ;  /* 0x0000000104047899 */ /* 0x000fe200080006ff */
[----:B------:R-:W-:Y:S01]  /*0700*/  ELECT P0, URZ, PT ;  /* 0x0000000000ff782f */ /* 0x000fe20003800000 */
[----:B--2---:R-:W-:Y:S01]  /*0710*/  ULEA UR7, UR7, UR9, 0x18 ;  /* 0x0000000907077291 */ /* 0x004fe2000f8ec0ff */
[----:B------:R-:W1:Y:S11]  /*0720*/  FENCE.VIEW.ASYNC.S ;  /* 0x00000000000073c6 */ /* 0x000e760000000000 */
[----:B-1----:R2:W1:Y:S01]  /*0730*/  SYNCS.EXCH.64 URZ, [UR7+0x30], UR10 ;  /* 0x0000300a07ff75b2 */ /* 0x0024620008000100 */
[----:B------:R2:W1:Y:S01]  /*0740*/  SYNCS.EXCH.64 URZ, [UR7+0x50], UR4 ;  /* 0x0000500407ff75b2 */ /* 0x0004620008000100 */
[----:B------:R2:W1:Y:S01]  /*0750*/  SYNCS.EXCH.64 URZ, [UR7+0x38], UR10 ;  /* 0x0000380a07ff75b2 */ /* 0x0004620008000100 */
[----:B------:R2:W1:Y:S01]  /*0760*/  SYNCS.EXCH.64 URZ, [UR7+0x58], UR4 ;  /* 0x0000580407ff75b2 */ /* 0x0004620008000100 */
[----:B------:R2:W1:Y:S01]  /*0770*/  SYNCS.EXCH.64 URZ, [UR7+0x40], UR10 ;  /* 0x0000400a07ff75b2 */ /* 0x0004620008000100 */
[----:B------:R2:W1:Y:S01]  /*0780*/  SYNCS.EXCH.64 URZ, [UR7+0x60], UR4 ;  /* 0x0000600407ff75b2 */ /* 0x0004620008000100 */
[----:B------:R2:W1:Y:S01]  /*0790*/  SYNCS.EXCH.64 URZ, [UR7+0x48], UR10 ;  /* 0x0000480a07ff75b2 */ /* 0x0004620008000100 */
[----:B------:R2:W1:Y:S02]  /*07a0*/  SYNCS.EXCH.64 URZ, [UR7+0x68], UR4 ;  /* 0x0000680407ff75b2 */ /* 0x0004640008000100 */
[----:B--2---:R-:W-:Y:S01]  /*07b0*/  NOP ;  /* 0x0000000000007918 */ /* 0x004fe20000000000 */
.L_x_10:
[----:B------:R-:W2:Y:S01]  /*07c0*/  SHFL.IDX PT, R2, R65, RZ, 0x1f ;  /* 0x00001fff41027589 */ /* 0x000ea200000e0000 */
[----:B------:R-:W-:Y:S01]  /*07d0*/  NOP ;  /* 0x0000000000007918 */ /* 0x000fe20000000000 */
[----:B--2---:R-:W-:-:S13]  /*07e0*/  ISETP.NE.AND P0, PT, R2, 0x3, PT ;  /* 0x000000030200780c */ /* 0x004fda0003f05270 */
[----:B------:R-:W-:Y:S05]  /*07f0*/  @P0 BRA `(.L_x_11) ;  /* 0x0000000000300947 */ /* 0x000fea0003800000 */
[----:B-1----:R-:W1:Y:S01]  /*0800*/  S2UR UR5, SR_CgaCtaId ;  /* 0x00000000000579c3 */ /* 0x002e620000008800 */
        /* <DEDUP_REMOVED lines=8> */
[----:B-1----:R2:W1:Y:S01]  /*0890*/  SYNCS.EXCH.64 URZ, [UR5+0x70], UR10 ;  /* 0x0000700a05ff75b2 */ /* 0x0024620008000100 */
[----:B------:R2:W1:Y:S02]  /*08a0*/  SYNCS.EXCH.64 URZ, [UR5+0x78], UR10 ;  /* 0x0000780a05ff75b2 */ /* 0x0004640008000100 */
[----:B--2---:R-:W-:Y:S01]  /*08b0*/  NOP ;  /* 0x0000000000007918 */ /* 0x004fe20000000000 */
.L_x_11:
[----:B------:R-:W2:Y:S01]  /*08c0*/  SHFL.IDX PT, R2, R65, RZ, 0x1f ;  /* 0x00001fff41027589 */ /* 0x000ea200000e0000 */
[----:B------:R-:W-:Y:S01]  /*08d0*/  NOP ;  /* 0x0000000000007918 */ /* 0x000fe20000000000 */
[----:B--2---:R-:W-:-:S13]  /*08e0*/  ISETP.NE.AND P0, PT, R2, 0x4, PT ;  /* 0x000000040200780c */ /* 0x004fda0003f05270 */
[----:B------:R-:W-:Y:S05]  /*08f0*/  @P0 BRA `(.L_x_12) ;  /* 0x00000000004c0947 */ /* 0x000fea0003800000 */
[----:B-1----:R-:W1:Y:S01]  /*0900*/  S2UR UR5, SR_CgaCtaId ;  /* 0x00000000000579c3 */ /* 0x002e620000008800 */
[----:B------:R-:W-:Y:S01]  /*0910*/  UMOV UR9, 0x100 ;  /* 0x0000010000097882 */ /* 0x000fe20000000000 */
[----:B------:R-:W-:Y:S01]  /*0920*/  UMOV UR7, 0x400 ;  /* 0x0000040000077882 */ /* 0x000fe20000000000 */
[----:B------:R-:W-:Y:S01]  /*0930*/  USEL UR9, UR9, 0xe0, UP2 ;  /* 0x000000e009097887 */ /* 0x000fe20009000000 */
[----:B------:R-:W-:Y:S01]  /*0940*/  UMOV UR4, 0x1 ;  /* 0x0000000100047882 */ /* 0x000fe20000000000 */
[----:B------:R-:W-:Y:S01]  /*0950*/  ELECT P0, URZ, PT ;  /* 0x0000000000ff782f */ /* 0x000fe20003800000 */
[----:B------:R-:W-:-:S04]  /*0960*/  UIADD3 UR10, UPT, UPT, -UR4, 0x100000, URZ ;  /* 0x00100000040a7890 */ /* 0x000fc8000fffe1ff */
[----:B------:R-:W-:Y:S02]  /*0970*/  USHF.L.U32 UR11, UR10, 0xb, URZ ;  /* 0x0000000b0a0b7899 */ /* 0x000fe400080006ff */
[----:B------:R-:W-:Y:S02]  /*0980*/  USHF.L.U32 UR10, UR10, 0x1, URZ ;  /* 0x000000010a0a7899 */ /* 0x000fe400080006ff */
[----:B------:R-:W-:-:S04]  /*0990*/  UIADD3 UR12, UPT, UPT, -UR9, 0x100000, URZ ;  /* 0x00100000090c7890 */ /* 0x000fc8000fffe1ff */
[----:B------:R-:W-:Y:S02]  /*09a0*/  USHF.L.U32 UR13, UR12, 0xb, URZ ;  /* 0x0000000b0c0d7899 */ /* 0x000fe400080006ff */
[----:B------:R-:W-:Y:S02]  /*09b0*/  USHF.L.U32 UR12, UR12, 0x1, URZ ;  /* 0x000000010c0c7899 */ /* 0x000fe400080006ff */
[----:B-1----:R-:W-:Y:S01]  /*09c0*/  ULEA UR5, UR5, UR7, 0x18 ;  /* 0x0000000705057291 */ /* 0x002fe2000f8ec0ff */
[----:B------:R-:W1:Y:S11]  /*09d0*/  FENCE.VIEW.ASYNC.S ;  /* 0x00000000000073c6 */ /* 0x000e760000000000 */
[----:B-1----:R2:W1:Y:S01]  /*09e0*/  SYNCS.EXCH.64 URZ, [UR5+0x80], UR10 ;  /* 0x0000800a05ff75b2 */ /* 0x0024620008000100 */
[----:B------:R2:W1:Y:S01]  /*09f0*/  SYNCS.EXCH.64 URZ, [UR5+0x90], UR12 ;  /* 0x0000900c05ff75b2 */ /* 0x0004620008000100 */
[----:B------:R2:W1:Y:S01]  /*0a00*/  SYNCS.EXCH.64 URZ, [UR5+0x88], UR10 ;  /* 0x0000880a05ff75b2 */ /* 0x0004620008000100 */
[----:B------:R2:W1:Y:S02]  /*0a10*/  SYNCS.EXCH.64 URZ, [UR5+0x98], UR12 ;  /* 0x0000980c05ff75b2 */ /* 0x0004640008000100 */
[----:B--2---:R-:W-:Y:S01]  /*0a20*/  NOP ;  /* 0x0000000000007918 */ /* 0x004fe20000000000 */
.L_x_12:
        /* <DEDUP_REMOVED lines=26> */
.L_x_13:
        /* <DEDUP_REMOVED lines=18> */
.L_x_14:
[----:B-1----:R-:W1:Y:S01]  /*0cf0*/  S2UR UR5, SR_CTAID.X ;  /* 0x00000000000579c3 */ /* 0x002e620000002500 */
[----:B------:R-:W-:-:S05]  /*0d00*/  CS2R.32 R60, SR_CgaSize ;  /* 0x00000000003c7805 */ /* 0x000fca0000008a00 */
[----:B------:R-:W-:-:S05]  /*0d10*/  IMAD R60, R60, -0xa0, RZ ;  /* 0xffffff603c3c7824 */ /* 0x000fca00078e02ff */
[----:B------:R-:W-:-:S14]  /*0d20*/  R2UR UR9, R60 ;  /* 0x000000003c0972ca */ /* 0x000fdc00000e0000 */
[----:B------:R-:W2:Y:S01]  /*0d30*/  LDCU UR9, c[0x0][UR9+0x2b0] ;  /* 0x00005600090977ac */ /* 0x000ea20008000800 */
[----:B------:R-:W-:Y:S01]  /*0d40*/  NOP ;  /* 0x0000000000007918 */ /* 0x000fe20000000000 */
[----:B------:R-:W-:-:S05]  /*0d50*/  CS2R.32 R60, SR_CgaSize ;  /* 0x00000000003c7805 */ /* 0x000fca0000008a00 */
[----:B------:R-:W-:-:S05]  /*0d60*/  IMAD R60, R60, -0xa0, RZ ;  /* 0xffffff603c3c7824 */ /* 0x000fca00078e02ff */
[----:B------:R-:W-:-:S14]  /*0d70*/  R2UR UR7, R60 ;  /* 0x000000003c0772ca */ /* 0x000fdc00000e0000 */
[----:B------:R-:W3:Y:S01]  /*0d80*/  LDCU UR7, c[0x0][UR7+0x2b4] ;  /* 0x00005680070777ac */ /* 0x000ee20008000800 */
[----:B------:R-:W4:Y:S08]  /*0d90*/  S2UR UR4, SR_CTAID.Y ;  /* 0x00000000000479c3 */ /* 0x000f300000002600 */
[----:B------:R-:W3:Y:S01]  /*0da0*/  LDC R9, c[0x0][0xb24] ;  /* 0x0002c900ff097b82 */ /* 0x000ee20000000800 */
[----:B-1----:R-:W-:-:S02]  /*0db0*/  I2FP.F32.U32 R4, UR5 ;  /* 0x0000000500047c45 */ /* 0x002fc40008201000 */
[----:B------:R-:W-:-:S05]  /*0dc0*/  CS2R.32 R5, SR_CgaSize ;  /* 0x0000000000057805 */ /* 0x000fca0000008a00 */
[----:B------:R-:W-:-:S06]  /*0dd0*/  IMAD R5, R5, -0xa0, RZ ;  /* 0xffffff6005057824 */ /* 0x000fcc00078e02ff */
[----:B------:R-:W1:Y:S01]  /*0de0*/  LDC R5, c[0x0][R5+0x2a0] ;  /* 0x0000a80005057b82 */ /* 0x000e620000000800 */
[----:B------:R-:W-:Y:S01]  /*0df0*/  MOV R21, UR5 ;  /* 0x0000000500157c02 */ /* 0x000fe20008000f00 */
[----:B--2---:R-:W-:Y:S01]  /*0e00*/  FMUL R4, R4, UR9 ;  /* 0x0000000904047c20 */ /* 0x004fe20008400000 */
[----:B----4-:R-:W-:Y:S02]  /*0e10*/  I2FP.F32.U32 R2, UR4 ;  /* 0x0000000400027c45 */ /* 0x010fe40008201000 */
[----:B------:R-:W-:-:S05]  /*0e20*/  CS2R.32 R3, SR_CgaSize ;  /* 0x0000000000037805 */ /* 0x000fca0000008a00 */
[----:B------:R-:W-:-:S06]  /*0e30*/  IMAD R3, R3, -0xa0, RZ ;  /* 0xffffff6003037824 */ /* 0x000fcc00078e02ff */
[----:B------:R-:W2:Y:S01]  /*0e40*/  LDC R3, c[0x0][R3+0x2a4] ;  /* 0x0000a90003037b82 */ /* 0x000ea20000000800 */
[----:B------:R-:W4:Y:S01]  /*0e50*/  F2I.U32.TRUNC.NTZ R60, R4 ;  /* 0x00000004003c7305 */ /* 0x000f22000020f000 */
[----:B------:R-:W-:Y:S01]  /*0e60*/  MOV R20, UR4 ;  /* 0x0000000400147c02 */ /* 0x000fe20008000f00 */
[----:B---3--:R-:W-:-:S05]  /*0e70*/  FMUL R2, R2, UR7 ;  /* 0x0000000702027c20 */ /* 0x008fca0008400000 */
[----:B------:R-:W-:Y:S01]  /*0e80*/  BAR.SYNC.DEFER_BLOCKING 0x0 ;  /* 0x0000000000007b1d */ /* 0x000fe20000010000 */
[----:B------:R-:W-:-:S05]  /*0e90*/  ISETP.GE.AND P0, PT, R9, 0x1, PT ;  /* 0x000000010900780c */ /* 0x000fca0003f06270 */
[----:B------:R-:W3:Y:S02]  /*0ea0*/  F2I.U32.TRUNC.NTZ R58, R2 ;  /* 0x00000002003a7305 */ /* 0x000ee4000020f000 */
[----:B------:R-:W2:Y:S01]  /*0eb0*/  S2UR UR36, SR_CTAID.Z ;  /* 0x00000000002479c3 */ /* 0x000ea20000002700 */
[----:B----4-:R-:W-:-:S05]  /*0ec0*/  IADD3 R60, PT, PT, -R60, RZ, RZ ;  /* 0x000000ff3c3c7210 */ /* 0x010fca0007ffe1ff */
[----:B-1----:R-:W-:Y:S01]  /*0ed0*/  IMAD R60, R5, R60, UR5 ;  /* 0x00000005053c7e24 */ /* 0x002fe2000f8e023c */
[----:B---3--:R-:W-:-:S05]  /*0ee0*/  IADD3 R58, PT, PT, -R58, RZ, RZ ;  /* 0x000000ff3a3a7210 */ /* 0x008fca0007ffe1ff */
[----:B--2---:R-:W-:Y:S01]  /*0ef0*/  IMAD R58, R3, R58, UR4 ;  /* 0x00000004033a7e24 */ /* 0x004fe2000f8e023a */
[----:B------:R-:W-:Y:S06]  /*0f00*/  @!P0 BRA `(.L_x_15) ;  /* 0x0000000000b88947 */ /* 0x000fec0003800000 */
[----:B------:R-:W1:Y:S01]  /*0f10*/  LDC.64 R4, c[0x0][0xb18] ;  /* 0x0002c600ff047b82 */ /* 0x000e620000000a00 */
[----:B------:R-:W-:-:S07]  /*0f20*/  ISETP.NE.AND P0, PT, R9, 0x1, PT ;  /* 0x000000010900780c */ /* 0x000fce0003f05270 */
[----:B------:R-:W2:Y:S08]  /*0f30*/  LDC R10, c[0x0][0xb0c] ;  /* 0x0002c300ff0a7b82 */ /* 0x000eb00000000800 */
[----:B------:R-:W3:Y:S08]  /*0f40*/  LDC R11, c[0x0][0x370] ;  /* 0x0000dc00ff0b7b82 */ /* 0x000ef00000000800 */
[----:B------:R-:W4:Y:S01]  /*0f50*/  LDC R12, c[0x0][0x374] ;  /* 0x0000dd00ff0c7b82 */ /* 0x000f220000000800 */
[----:B-1----:R-:W-:-:S07]  /*0f60*/  ISETP.NE.AND P1, PT, R4, 0x1, PT ;  /* 0x000000010400780c */ /* 0x002fce0003f25270 */
[----:B------:R-:W3:Y:S01]  /*0f70*/  LDC.64 R6, c[0x0][0xb10] ;  /* 0x0002c400ff067b82 */ /* 0x000ee20000000a00 */
[----:B--2---:R-:W-:-:S07]  /*0f80*/  ISETP.NE.AND P2, PT, R10, 0x1, PT ;  /* 0x000000010a00780c */ /* 0x004fce0003f45270 */
[----:B------:R-:W1:Y:S08]  /*0f90*/  LDC R8, c[0x0][0xb20] ;  /* 0x0002c800ff087b82 */ /* 0x000e700000000800 */
[----:B------:R-:W2:Y:S01]  /*0fa0*/  LDC.64 R2, c[0x0][0xb28] ;  /* 0x0002ca00ff027b82 */ /* 0x000ea20000000a00 */
[----:B----4-:R-:W-:-:S04]  /*0fb0*/  IMAD.HI.U32 R13, R12, R5, RZ ;  /* 0x000000050c0d7227 */ /* 0x010fc800078e00ff */
[----:B------:R-:W-:-:S04]  /*0fc0*/  IMAD.HI.U32 R5, R20, R5, RZ ;  /* 0x0000000514057227 */ /* 0x000fc800078e00ff */
[----:B---3--:R-:W-:-:S04]  /*0fd0*/  IMAD.HI.U32 R14, R11, R6, RZ ;  /* 0x000000060b0e7227 */ /* 0x008fc800078e00ff */
[C---:B------:R-:W-:Y:S01]  /*0fe0*/  IMAD.HI.U32 R16, R21.reuse, R6, RZ ;  /* 0x0000000615107227 */ /* 0x040fe200078e00ff */
[-C--:B------:R-:W-:Y:S02]  /*0ff0*/  @P2 SHF.R.U32.HI R11, RZ, R7.reuse, R14 ;  /* 0x00000007ff0b2219 */ /* 0x080fe4000001160e */
[-C--:B-1----:R-:W-:Y:S02]  /*1000*/  @P1 SHF.R.U32.HI R12, RZ, R8.reuse, R13 ;  /* 0x00000008ff0c1219 */ /* 0x082fe4000001160d */
[----:B------:R-:W-:Y:S02]  /*1010*/  SHF.R.U32.HI R5, RZ, R8, R5 ;  /* 0x00000008ff057219 */ /* 0x000fe40000011605 */
[----:B------:R-:W-:Y:S02]  /*1020*/  SHF.R.U32.HI R16, RZ, R7, R16 ;  /* 0x00000007ff107219 */ /* 0x000fe40000011610 */
[----:B------:R-:W-:Y:S01]  /*1030*/  SEL R5, R20, R5, !P1 ;  /* 0x0000000514057207 */ /* 0x000fe20004800000 */
[----:B--2---:R-:W-:Y:S01]  /*1040*/  IMAD.HI.U32 R14, R12, R2, RZ ;  /* 0x000000020c0e7227 */ /* 0x004fe200078e00ff */
[----:B------:R-:W-:-:S02]  /*1050*/  SEL R7, R21, R16, !P2 ;  /* 0x0000001015077207 */ /* 0x000fc40005000000 */
[----:B------:R-:W-:Y:S01]  /*1060*/  IADD3 R13, PT, PT, -R5, RZ, RZ ;  /* 0x000000ff050d7210 */ /* 0x000fe20007ffe1ff */
[----:B------:R-:W-:Y:S01]  /*1070*/  IMAD.HI.U32 R6, R11, R2, RZ ;  /* 0x000000020b067227 */ /* 0x000fe200078e00ff */
[----:B------:R-:W-:-:S03]  /*1080*/  @P0 SHF.R.U32.HI R12, RZ, R3, R14 ;  /* 0x00000003ff0c0219 */ /* 0x000fc6000001160e */
[----:B------:R-:W-:Y:S01]  /*1090*/  IMAD R13, R4, R13, R20 ;  /* 0x0000000d040d7224 */ /* 0x000fe200078e0214 */
[----:B------:R-:W-:Y:S01]  /*10a0*/  @P0 SHF.R.U32.HI R11, RZ, R3, R6 ;  /* 0x00000003ff0b0219 */ /* 0x000fe20000011606 */
[----:B------:R-:W-:-:S04]  /*10b0*/  IMAD R12, R12, R9, RZ ;  /* 0x000000090c0c7224 */ /* 0x000fc800078e02ff */
[----:B------:R-:W-:Y:S01]  /*10c0*/  IMAD R6, R11, R9, RZ ;  /* 0x000000090b067224 */ /* 0x000fe200078e02ff */
[----:B------:R-:W-:-:S04]  /*10d0*/  ISETP.GE.AND P1, PT, R5, R12, PT ;  /* 0x0000000c0500720c */ /* 0x000fc80003f26270 */
[----:B------:R-:W-:Y:S01]  /*10e0*/  ISETP.GE.OR P1, PT, R7, R6, P1 ;  /* 0x000000060700720c */ /* 0x000fe20000f26670 */
[----:B------:R-:W-:-:S05]  /*10f0*/  IMAD.HI.U32 R6, R5, R2, RZ ;  /* 0x0000000205067227 */ /* 0x000fca00078e00ff */
[----:B------:R-:W-:-:S04]  /*1100*/  SHF.R.U32.HI R6, RZ, R3, R6 ;  /* 0x00000003ff067219 */ /* 0x000fc80000011606 */
[----:B------:R-:W-:-:S03]  /*1110*/  SEL R6, R5, R6, !P0 ;  /* 0x0000000605067207 */ /* 0x000fc60004000000 */
[----:B------:R-:W-:Y:S01]  /*1120*/  @!P1 IMAD.HI.U32 R8, R7, R2, RZ ;  /* 0x0000000207089227 */ /* 0x000fe200078e00ff */
[----:B------:R-:W-:-:S04]  /*1130*/  IADD3 R2, PT, PT, -R6, RZ, RZ ;  /* 0x000000ff06027210 */ /* 0x000fc80007ffe1ff */
[----:B------:R-:W-:Y:S01]  /*1140*/  @!P1 SHF.R.U32.HI R8, RZ, R3, R8 ;  /* 0x00000003ff089219 */ /* 0x000fe20000011608 */
[----:B------:R-:W-:-:S03]  /*1150*/  IMAD R2, R9, R2, R5 ;  /* 0x0000000209027224 */ /* 0x000fc600078e0205 */
[----:B------:R-:W-:-:S05]  /*1160*/  @!P1 SEL R3, R7, R8, !P0 ;  /* 0x0000000807039207 */ /* 0x000fca0004000000 */
[--C-:B------:R-:W-:Y:S02]  /*1170*/  @!P1 IMAD.IADD R6, R6, 0x1, -R3.reuse ;  /* 0x0000000106069824 */ /* 0x100fe400078e0a03 */
[----:B------:R-:W-:Y:S01]  /*1180*/  @!P1 IMAD R3, R2, R11, R3 ;  /* 0x0000000b02039224 */ /* 0x000fe200078e0203 */
[----:B------:R-:W-:Y:S01]  /*1190*/  IADD3 R2, PT, PT, -R7, RZ, RZ ;  /* 0x000000ff07027210 */ /* 0x000fe20007ffe1ff */
[----:B------:R-:W-:Y:S02]  /*11a0*/  @!P1 IMAD R5, R6, R9, R7 ;  /* 0x0000000906059224 */ /* 0x000fe400078e0207 */
[----:B------:R-:W-:Y:S02]  /*11b0*/  @!P1 IMAD.MOV.U32 R7, RZ, RZ, R3 ;  /* 0x000000ffff079224 */ /* 0x000fe400078e0003 */
[----:B------:R-:W-:Y:S02]  /*11c0*/  IMAD R2, R10, R2, R21 ;  /* 0x000000020a027224 */ /* 0x000fe400078e0215 */
[----:B------:R-:W-:-:S02]  /*11d0*/  IMAD R20, R5, R4, R13 ;  /* 0x0000000405147224 */ /* 0x000fc400078e020d */
[----:B------:R-:W-:Y:S02]  /*11e0*/  IMAD R21, R7, R10, R2 ;  /* 0x0000000a07157224 */ /* 0x000fe400078e0202 */
.L_x_15:
[----:B------:R-:W1:Y:S01]  /*11f0*/  LDCU UR4, c[0x0][0xb30] ;  /* 0x00016600ff0477ac */ /* 0x000e620008000800 */
[----:B------:R-:W2:Y:S08]  /*1200*/  S2UR UR37, SR_CgaCtaId ;  /* 0x00000000002579c3 */ /* 0x000eb00000008800 */
[----:B------:R-:W3:Y:S01]  /*1210*/  LDC R26, c[0x0][0xb24] ;  /* 0x0002c900ff1a7b82 */ /* 0x000ee20000000800 */
[----:B-1----:R-:W-:-:S09]  /*1220*/  UISETP.NE.AND UP1, UPT, UR4, 0x1, UPT ;  /* 0x000000010400788c */ /* 0x002fd2000bf25270 */
[----:B--2---:R-:W-:Y:S05]  /*1230*/  BRA.U UP1, `(.L_x_16) ;  /* 0x0000000101407547 */ /* 0x004fea000b800000 */
[----:B------:R-:W1:Y:S08]  /*1240*/  LDC.64 R4, c[0x0][0xb10] ;  /* 0x0002c400ff047b82 */ /* 0x000e700000000a00 */
[----:B------:R-:W2:Y:S08]  /*1250*/  LDC.64 R2, c[0x0][0xb18] ;  /* 0x0002c600ff027b82 */ /* 0x000eb00000000a00 */
[----:B------:R-:W4:Y:S08]  /*1260*/  LDC R6, c[0x0][0xb20] ;  /* 0x0002c800ff067b82 */ /* 0x000f300000000800 */
[----:B------:R-:W3:Y:S01]  /*1270*/  LDC R8, c[0x0][0xb0c] ;  /* 0x0002c300ff087b82 */ /* 0x000ee20000000800 */
[----:B-1----:R-:W-:-:S05]  /*1280*/  IMAD.HI.U32 R4, R21, R4, RZ ;  /* 0x0000000415047227 */ /* 0x002fca00078e00ff */
[----:B------:R-:W-:Y:S01]  /*1290*/  SHF.R.U32.HI R4, RZ, R5, R4 ;  /* 0x00000005ff047219 */ /* 0x000fe20000011604 */
[----:B--2---:R-:W-:Y:S01]  /*12a0*/  IMAD.HI.U32 R3, R20, R3, RZ ;  /* 0x0000000314037227 */ /* 0x004fe200078e00ff */
[----:B------:R-:W-:-:S04]  /*12b0*/  ISETP.NE.AND P0, PT, R2, 0x1, PT ;  /* 0x000000010200780c */ /* 0x000fc80003f05270 */
[----:B----4-:R-:W-:-:S04]  /*12c0*/  SHF.R.U32.HI R3, RZ, R6, R3 ;  /* 0x00000006ff037219 */ /* 0x010fc80000011603 */
[----:B------:R-:W-:Y:S02]  /*12d0*/  SEL R3, R20, R3, !P0 ;  /* 0x0000000314037207 */ /* 0x000fe40004000000 */
[----:B---3--:R-:W-:-:S04]  /*12e0*/  ISETP.NE.AND P1, PT, R8, 0x1, PT ;  /* 0x000000010800780c */ /* 0x008fc80003f25270 */
[----:B------:R-:W-:-:S05]  /*12f0*/  SEL R4, R21, R4, !P1 ;  /* 0x0000000415047207 */ /* 0x000fca0004800000 */
[----:B------:R-:W-:Y:S02]  /*1300*/  IMAD.IADD R5, R3, 0x1, -R4 ;  /* 0x0000000103057824 */ /* 0x000fe400078e0a04 */
[----:B------:R-:W-:Y:S02]  /*1310*/  IMAD.IADD R3, R4, 0x1, -R3 ;  /* 0x0000000104037824 */ /* 0x000fe400078e0a03 */
[----:B------:R-:W-:Y:S02]  /*1320*/  IMAD R21, R5, R8, R21 ;  /* 0x0000000805157224 */ /* 0x000fe400078e0215 */
[----:B------:R-:W-:-:S07]  /*1330*/  IMAD R20, R3, R2, R20 ;  /* 0x0000000203147224 */ /* 0x000fce00078e0214 */
.L_x_16:
[----:B------:R-:W-:Y:S01]  /*1340*/  BAR.SYNC.DEFER_BLOCKING 0x0 ;  /* 0x0000000000007b1d */ /* 0x000fe20000010000 */
[----:B------:R-:W-:Y:S01]  /*1350*/  UISETP.NE.AND UP1, UPT, UR8, 0x2, UPT ;  /* 0x000000020800788c */ /* 0x000fe2000bf25270 */
[----:B------:R-:W-:Y:S02]  /*1360*/  ISETP.NE.OR P5, PT, R0, 0x2, !P5 ;  /* 0x000000020000780c */ /* 0x000fe40006fa5670 */
[----:B------:R-:W-:-:S06]  /*1370*/  LOP3.LUT R2, R72, 0x1f, RZ, 0xc0, !PT ;  /* 0x0000001f48027812 */ /* 0x000fcc00078ec0ff */
[----:B------:R-:W-:Y:S05]  /*1380*/  BRA.U UP1, `(.L_x_17) ;  /* 0x00000011013c7547 */ /* 0x000fea000b800000 */
[----:B------:R-:W1:Y:S01]  /*1390*/  LDCU UR13, c[0x0][0x38c] ;  /* 0x00007180ff0d77ac */ /* 0x000e620008000800 */
[----:B------:R-:W2:Y:S01]  /*13a0*/  LDC R9, c[0x0][0x370] ;  /* 0x0000dc00ff097b82 */ /* 0x000ea20000000800 */
[----:B------:R-:W-:Y:S01]  /*13b0*/  PLOP3.LUT P1, PT, PT, PT, UP2, 0x80, 0x8 ;  /* 0x000000000008781c */ /* 0x000fe20003f2f028 */
[----:B------:R-:W-:Y:S01]  /*13c0*/  HFMA2 R12, -RZ, RZ, 0, 0 ;  /* 0x00000000ff0c7431 */ /* 0x000fe200000001ff */
[----:B------:R-:W-:Y:S01]  /*13d0*/  ISETP.EQ.OR P4, PT, R2, RZ, P5 ;  /* 0x000000ff0200720c */ /* 0x000fe20002f82670 */
[----:B------:R-:W-:Y:S01]  /*13e0*/  IMAD.MOV.U32 R15, RZ, RZ, 0x1 ;  /* 0x00000001ff0f7424 */ /* 0x000fe200078e00ff */
[----:B------:R-:W-:Y:S01]  /*13f0*/  PLOP3.LUT P1, PT, P1, PT, PT, 0x8, 0x80 ;  /* 0x000000000080781c */ /* 0x000fe20000f2e170 */
[----:B------:R-:W-:Y:S01]  /*1400*/  IMAD.MOV.U32 R14, RZ, RZ, RZ ;  /* 0x000000ffff0e7224 */ /* 0x000fe200078e00ff */
[----:B------:R-:W-:Y:S01]  /*1410*/  MOV R8, 0x1 ;  /* 0x0000000100087802 */ /* 0x000fe20000000f00 */
[----:B------:R-:W4:Y:S01]  /*1420*/  LDC R0, c[0x0][0x374] ;  /* 0x0000dd00ff007b82 */ /* 0x000f220000000800 */
[----:B------:R-:W-:Y:S01]  /*1430*/  IMAD.MOV.U32 R10, RZ, RZ, RZ ;  /* 0x000000ffff0a7224 */ /* 0x000fe200078e00ff */
[----:B------:R-:W2:Y:S01]  /*1440*/  LDCU.64 UR22, c[0x0][0x348] ;  /* 0x00006900ff1677ac */ /* 0x000ea20008000a00 */
[----:B------:R-:W-:Y:S01]  /*1450*/  UMOV UR6, URZ ;  /* 0x000000ff00067c82 */ /* 0x000fe20008000000 */
[----:B-1----:R-:W-:-:S04]  /*1460*/  UIADD3 UR5, UPT, UPT, UR13, 0x1f, URZ ;  /* 0x0000001f0d057890 */ /* 0x002fc8000fffe0ff */
[----:B------:R-:W-:-:S04]  /*1470*/  USHF.R.S32.HI UR4, URZ, 0x1f, UR5 ;  /* 0x0000001fff047899 */ /* 0x000fc80008011405 */
[----:B------:R-:W-:-:S04]  /*1480*/  ULEA.HI UR4, UR4, UR5, URZ, 0x5 ;  /* 0x0000000504047291 */ /* 0x000fc8000f8f28ff */
[----:B------:R-:W-:Y:S02]  /*1490*/  USHF.R.S32.HI UR15, URZ, 0x5, UR4 ;  /* 0x00000005ff0f7899 */ /* 0x000fe40008011404 */
[----:B------:R-:W-:Y:S02]  /*14a0*/  UIADD3 UR4, UPT, UPT, UR13, -0x1, URZ ;  /* 0xffffffff0d047890 */ /* 0x000fe4000fffe0ff */
[----:B------:R-:W-:Y:S02]  /*14b0*/  UISETP.LT.U32.AND UP0, UPT, UR15, 0x3, UPT ;  /* 0x000000030f00788c */ /* 0x000fe4000bf01070 */
[----:B------:R-:W-:Y:S02]  /*14c0*/  UISETP.GE.U32.AND UP1, UPT, UR4, -0x3f, UPT ;  /* 0xffffffc10400788c */ /* 0x000fe4000bf26070 */
[----:B------:R-:W-:Y:S02]  /*14d0*/  USEL UR14, UR15, 0x3, UP0 ;  /* 0x000000030f0e7887 */ /* 0x000fe40008000000 */
[----:B------:R-:W-:-:S02]  /*14e0*/  UIADD3 UR13, UPT, UPT, UR13, 0x3e, URZ ;  /* 0x0000003e0d0d7890 */ /* 0x000fc4000fffe0ff */
[----:B------:R-:W-:Y:S02]  /*14f0*/  UIADD3 UR5, UPT, UPT, UR14, -0x1, URZ ;  /* 0xffffffff0e057890 */ /* 0x000fe4000fffe0ff */
[----:B------:R-:W-:-:S03]  /*1500*/  UIADD3 UR7, UPT, UPT, UR15, -UR14, URZ ;  /* 0x8000000e0f077290 */ /* 0x000fc6000fffe0ff */
[----:B------:R-:W-:-:S04]  /*1510*/  @UP1 UIADD3 UR5, UPT, UPT, UR14, URZ, URZ ;  /* 0x000000ff0e051290 */ /* 0x000fc8000fffe0ff */
[----:B--2---:R-:W-:-:S12]  /*1520*/  UIADD3 UR5, UPT, UPT, UR5, 0x1, URZ ;  /* 0x0000000105057890 */ /* 0x004fd8000fffe0ff */
.L_x_35:
[----:B------:R-:W-:Y:S01]  /*1530*/  UISETP.NE.AND UP0, UPT, UR37, URZ, UPT ;  /* 0x000000ff2500728c */ /* 0x000fe2000bf05270 */
[----:B------:R-:W1:Y:S08]  /*1540*/  S2UR UR37, SR_CgaCtaId ;  /* 0x00000000002579c3 */ /* 0x000e700000008800 */
[----:B------:R-:W-:Y:S05]  /*1550*/  BRA.U UP0, `(.L_x_18) ;  /* 0x0000000100347547 */ /* 0x000fea000b800000 */
[----:B------:R-:W2:Y:S01]  /*1560*/  S2R R2, SR_CgaCtaId ;  /* 0x0000000000027919 */ /* 0x000ea20000008800 */
[----:B------:R-:W-:-:S04]  /*1570*/  MOV R3, 0x400 ;  /* 0x0000040000037802 */ /* 0x000fc80000000f00 */
[----:B--2---:R-:W-:Y:S02]  /*1580*/  LEA R3, R2, R3, 0x18 ;  /* 0x0000000302037211 */ /* 0x004fe400078ec0ff */
[----:B------:R-:W-:-:S03]  /*1590*/  SHF.L.U32 R2, R8, 0x1f, RZ ;  /* 0x0000001f08027819 */ /* 0x000fc600000006ff */
[----:B------:R-:W-:-:S04]  /*15a0*/  IMAD R3, R10, 0x8, R3 ;  /* 0x000000080a037824 */ /* 0x000fc800078e0203 */
[----:B------:R-:W2:Y:S02]  /*15b0*/  SYNCS.PHASECHK.TRANS64.TRYWAIT P0, [R3+URZ+0xf0], R2 ;  /* 0x0000f002030075a7 */ /* 0x000ea400080011ff */
[----:B--2---:R-:W-:Y:S05]  /*15c0*/  @!P0 BRA `(.L_x_19) ;  /* 0x0000006400c08947 */ /* 0x004fea0003800000 */
.L_x_130:
[----:B------:R-:W-:Y:S01]  /*15d0*/  VIADD R10, R10, 0x1 ;  /* 0x000000010a0a7836 */ /* 0x000fe20000000000 */
[----:B------:R2:W-:Y:S04]  /*15e0*/  SYNCS.ARRIVE.TRANS64.A1T0 RZ, [R3+URZ+0xe0], RZ ;  /* 0x0000e0ff03ff79a7 */ /* 0x0005e800081000ff */
[----:B------:R-:W-:-:S04]  /*15f0*/  ISETP.NE.AND P0, PT, R10, 0x2, PT ;  /* 0x000000020a00780c */ /* 0x000fc80003f05270 */
[----:B------:R-:W-:Y:S02]  /*1600*/  SEL R10, R10, RZ, P0 ;  /* 0x000000ff0a0a7207 */ /* 0x000fe40000000000 */
[----:B--2---:R-:W-:-:S04]  /*1610*/  SEL R3, RZ, 0x1, P0 ;  /* 0x00000001ff037807 */ /* 0x004fc80000000000 */
[----:B------:R-:W-:-:S07]  /*1620*/  LOP3.LUT R8, R8, R3, RZ, 0x3c, !PT ;  /* 0x0000000308087212 */ /* 0x000fce00078e3cff */
.L_x_18:
[----:B------:R-:W-:Y:S01]  /*1630*/  UMOV UR4, 0x400 ;  /* 0x0000040000047882 */ /* 0x000fe20000000000 */
[----:B------:R-:W-:Y:S01]  /*1640*/  SHF.L.U32 R2, R15, 0x1f, RZ ;  /* 0x0000001f0f027819 */ /* 0x000fe200000006ff */
[----:B-1----:R-:W-:Y:S01]  /*1650*/  ULEA UR4, UR37, UR4, 0x18 ;  /* 0x0000000425047291 */ /* 0x002fe2000f8ec0ff */
[----:B------:R-:W-:Y:S01]  /*1660*/  R2UR UR35, R21 ;  /* 0x00000000152372ca */ /* 0x000fe200000e0000 */
[----:B------:R-:W-:Y:S01]  /*1670*/  UISETP.GE.U32.AND UP0, UPT, UR13, 0x3f, UPT ;  /* 0x0000003f0d00788c */ /* 0x000fe2000bf06070 */
[----:B------:R-:W-:Y:S01]  /*1680*/  R2UR UR11, R20 ;  /* 0x00000000140b72ca */ /* 0x000fe200000e0000 */
[----:B------:R-:W-:Y:S01]  /*1690*/  ULEA UR8, UR6, UR4, 0x3 ;  /* 0x0000000406087291 */ /* 0x000fe2000f8e18ff */
[----:B------:R-:W-:-:S08]  /*16a0*/  UMOV UR24, URZ ;  /* 0x000000ff00187c82 */ /* 0x000fd00008000000 */
[----:B------:R1:W2:Y:S01]  /*16b0*/  SYNCS.PHASECHK.TRANS64.TRYWAIT P0, [UR8+0x18], R2 ;  /* 0x00001802ff0075a7 */ /* 0x0002a20008001108 */
[----:B------:R-:W-:Y:S02]  /*16c0*/  USHF.L.U32 UR35, UR35, 0x6, URZ ;  /* 0x0000000623237899 */ /* 0x000fe400080006ff */
[----:B------:R-:W-:Y:S01]  /*16d0*/  USHF.L.U32 UR11, UR11, 0x7, URZ ;  /* 0x000000070b0b7899 */ /* 0x000fe200080006ff */
[----:B------:R-:W-:Y:S11]  /*16e0*/  BRA.U !UP0, `(.L_x_20) ;  /* 0x0000000108a87547 */ /* 0x000ff6000b800000 */
[----:B------:R-:W-:Y:S01]  /*16f0*/  UMOV UR16, URZ ;  /* 0x000000ff00107c82 */ /* 0x000fe20008000000 */
[----:B------:R-:W-:-:S05]  /*1700*/  UMOV UR17, UR6 ;  /* 0x0000000600117c82 */ /* 0x000fca0008000000 */
.L_x_25:
[----:B-1----:R-:W-:Y:S01]  /*1710*/  ULEA UR33, UR17, UR4, 0x3 ;  /* 0x0000000411217291 */ /* 0x002fe2000f8e18ff */
[----:B--2---:R-:W-:Y:S01]  /*1720*/  @!P5 MOV R3, 0x3000 ;  /* 0x000030000003d802 */ /* 0x004fe20000000f00 */
[----:B--2---:R-:W-:Y:S10]  /*1730*/  @P0 BRA `(.L_x_21) ;  /* 0x00000000000c0947 */ /* 0x004ff40003800000 */
[----:B------:R-:W-:-:S04]  /*1740*/  SHF.L.U32 R5, R15, 0x1f, RZ ;  /* 0x0000001f0f057819 */ /* 0x000fc800000006ff */
[----:B------:R-:W2:Y:S02]  /*1750*/  SYNCS.PHASECHK.TRANS64.TRYWAIT P0, [UR33+0x18], R5 ;  /* 0x00001805ff0075a7 */ /* 0x000ea40008001121 */
[----:B--2---:R-:W-:Y:S05]  /*1760*/  @!P0 BRA `(.L_x_22) ;  /* 0x00000064006c8947 */ /* 0x004fea0003800000 */
.L_x_21:
[----:B------:R2:W-:Y:S01]  /*1770*/  @!P5 SYNCS.ARRIVE.TRANS64 RZ, [UR33], R3 ;  /* 0x00000003ffffd9a7 */ /* 0x0005e20008000021 */
[----:B------:R-:W-:Y:S04]  /*1780*/  BSSY.RECONVERGENT B0, `(.L_x_23) ;  /* 0x0000003000007945 */ /* 0x000fe80003800200 */
[----:B------:R-:W-:Y:S05]  /*1790*/  @P4 BRA `(.L_x_24) ;  /* 0x0000000000044947 */ /* 0x000fea0003800000 */
[----:B------:R-:W-:Y:S05]  /*17a0*/  BPT.TRAP 0x1 ;  /* 0x000000040000795c */ /* 0x000fea0000300000 */
.L_x_24:
[----:B------:R-:W-:Y:S05]  /*17b0*/  BSYNC.RECONVERGENT B0 ;  /* 0x0000000000007941 */ /* 0x000fea0003800200 */
.L_x_23:
[----:B------:R-:W-:Y:S02]  /*17c0*/  UIADD3 UR6, UPT, UPT, UR17, 0x1, URZ ;  /* 0x0000000111067890 */ /* 0x000fe4000fffe0ff */
[----:B------:R-:W-:Y:S02]  /*17d0*/  ULEA UR32, UR17, UR4, 0xc ;  /* 0x0000000411207291 */ /* 0x000fe4000f8e60ff */
[----:B------:R-:W-:Y:S02]  /*17e0*/  UISETP.NE.AND UP0, UPT, UR6, 0x3, UPT ;  /* 0x000000030600788c */ /* 0x000fe4000bf05270 */
[----:B------:R-:W-:Y:S02]  /*17f0*/  UIADD3 UR26, UP1, UPT, UR22, 0x80, URZ ;  /* 0x00000080161a7890 */ /* 0x000fe4000ff3e0ff */
[----:B------:R-:W-:Y:S02]  /*1800*/  USEL UR9, URZ, 0x1, UP0 ;  /* 0x00000001ff097887 */ /* 0x000fe40008000000 */
[----:B------:R-:W-:-:S02]  /*1810*/  USEL UR6, UR6, URZ, UP0 ;  /* 0x000000ff06067287 */ /* 0x000fc40008000000 */
[----:B------:R-:W-:Y:S02]  /*1820*/  UIADD3 UR20, UP0, UPT, UR22, 0x180, URZ ;  /* 0x0000018016147890 */ /* 0x000fe4000ff1e0ff */
[----:B------:R-:W-:Y:S01]  /*1830*/  ULEA UR8, UR6, UR4, 0x3 ;  /* 0x0000000406087291 */ /* 0x000fe2000f8e18ff */
[----:B------:R-:W-:Y:S01]  /*1840*/  LOP3.LUT R15, R15, UR9, RZ, 0x3c, !PT ;  /* 0x000000090f0f7c12 */ /* 0x000fe2000f8e3cff */
[----:B------:R-:W-:Y:S02]  /*1850*/  USHF.L.U32 UR34, UR16, 0x5, URZ ;  /* 0x0000000510227899 */ /* 0x000fe400080006ff */
[----:B------:R-:W-:Y:S01]  /*1860*/  UIADD3.X UR27, UPT, UPT, URZ, UR23, URZ, UP1, !UPT ;  /* 0x00000017ff1b7290 */ /* 0x000fe20008ffe4ff */
[----:B-1----:R-:W-:Y:S01]  /*1870*/  SHF.L.U32 R2, R15, 0x1f, RZ ;  /* 0x0000001f0f027819 */ /* 0x002fe200000006ff */
[----:B------:R-:W-:Y:S02]  /*1880*/  UIADD3 UR32, UPT, UPT, UR32, 0x4400, URZ ;  /* 0x0000440020207890 */ /* 0x000fe4000fffe0ff */
[----:B------:R-:W-:Y:S01]  /*1890*/  UIADD3.X UR21, UPT, UPT, URZ, UR23, URZ, UP0, !UPT ;  /* 0x00000017ff157290 */ /* 0x000fe200087fe4ff */
[----:B------:R1:W1:Y:S01]  /*18a0*/  SYNCS.PHASECHK.TRANS64.TRYWAIT P0, [UR8+0x18], R2 ;  /* 0x00001802ff0075a7 */ /* 0x0002620008001108 */
[----:B------:R-:W-:Y:S01]  /*18b0*/  ULEA UR8, UR17, UR4, 0xd ;  /* 0x0000000411087291 */ /* 0x000fe2000f8e68ff */
[----:B------:R-:W-:Y:S01]  /*18c0*/  UMOV UR18, 0x0 ;  /* 0x0000000000127882 */ /* 0x000fe20000000000 */
[----:B------:R-:W-:-:S02]  /*18d0*/  UMOV UR19, 0x10000000 ;  /* 0x1000000000137882 */ /* 0x000fc40000000000 */
[----:B------:R-:W-:Y:S01]  /*18e0*/  UIADD3 UR8, UPT, UPT, UR8, 0x7400, URZ ;  /* 0x0000740008087890 */ /* 0x000fe2000fffe0ff */
[----:B------:R1:W-:Y:S01]  /*18f0*/  UTMALDG.3D [UR32], [UR26], desc[UR18] ;  /* 0x000012201a0075b4 */ /* 0x0003e20008011000 */
[----:B------:R-:W-:Y:S01]  /*1900*/  UMOV UR12, UR36 ;  /* 0x00000024000c7c82 */ /* 0x000fe20008000000 */
[----:B------:R-:W-:Y:S01]  /*1910*/  UMOV UR9, UR33 ;  /* 0x0000002100097c82 */ /* 0x000fe20008000000 */
[----:B------:R-:W-:Y:S01]  /*1920*/  UMOV UR10, UR34 ;  /* 0x00000022000a7c82 */ /* 0x000fe20008000000 */
[----:B------:R-:W-:Y:S01]  /*1930*/  UIADD3 UR16, UPT, UPT, UR16, 0x1, URZ ;  /* 0x0000000110107890 */ /* 0x000fe2000fffe0ff */
[----:B------:R-:W-:Y:S01]  /*1940*/  UMOV UR24, UR5 ;  /* 0x0000000500187c82 */ /* 0x000fe20008000000 */
[----:B------:R-:W-:Y:S02]  /*1950*/  UMOV UR17, UR6 ;  /* 0x0000000600117c82 */ /* 0x000fe40008000000 */
[----:B------:R1:W-:Y:S01]  /*1960*/  UTMALDG.3D [UR8], [UR20], desc[UR18] ;  /* 0x00001208140075b4 */ /* 0x0003e20008011000 */
[----:B------:R-:W-:-:S09]  /*1970*/  UISETP.NE.AND UP0, UPT, UR16, UR5, UPT ;  /* 0x000000051000728c */ /* 0x000fd2000bf05270 */
[----:B------:R-:W-:Y:S05]  /*1980*/  BRA.U UP0, `(.L_x_25) ;  /* 0xfffffffd00607547 */ /* 0x000fea000b83ffff */
.L_x_20:
[----:B-1----:R-:W-:Y:S01]  /*1990*/  ULEA UR8, UR6, UR4, 0x3 ;  /* 0x0000000406087291 */ /* 0x002fe2000f8e18ff */
[----:B------:R-:W-:Y:S01]  /*19a0*/  SHF.L.U32 R2, R15, 0x1f, RZ ;  /* 0x0000001f0f027819 */ /* 0x000fe200000006ff */
[----:B------:R-:W-:Y:S01]  /*19b0*/  @!P1 SYNCS.ARRIVE.TRANS64.A1T0 RZ, [UR4+0x78], RZ ;  /* 0x000078ffffff99a7 */ /* 0x000fe20008100004 */
[----:B------:R-:W-:-:S06]  /*19c0*/  UISETP.GT.AND UP0, UPT, UR15, UR14, UPT ;  /* 0x0000000e0f00728c */ /* 0x000fcc000bf04270 */
[----:B--2---:R1:W2:Y:S03]  /*19d0*/  SYNCS.PHASECHK.TRANS64.TRYWAIT P0, [UR8+0x18], R2 ;  /* 0x00001802ff0075a7 */ /* 0x0042a60008001108 */
[----:B------:R-:W-:Y:S05]  /*19e0*/  BRA.U !UP0, `(.L_x_26) ;  /* 0x0000000108ac7547 */ /* 0x000fea000b800000 */
[----:B------:R-:W-:Y:S01]  /*19f0*/  UIADD3 UR21, UPT, UPT, UR7, UR24, URZ ;  /* 0x0000001807157290 */ /* 0x000fe2000fffe0ff */
[----:B------:R-:W-:-:S11]  /*1a00*/  UMOV UR25, UR6 ;  /* 0x0000000600197c82 */ /* 0x000fd60008000000 */
.L_x_31:
[----:B-1----:R-:W-:Y:S01]  /*1a10*/  ULEA UR17, UR25, UR4, 0x3 ;  /* 0x0000000419117291 */ /* 0x002fe2000f8e18ff */
[----:B--2---:R-:W-:Y:S01]  /*1a20*/  @!P5 MOV R3, 0x3000 ;  /* 0x000030000003d802 */ /* 0x004fe20000000f00 */
[----:B--2---:R-:W-:Y:S10]  /*1a30*/  @P0 BRA `(.L_x_27) ;  /* 0x00000000000c0947 */ /* 0x004ff40003800000 */
[----:B------:R-:W-:-:S04]  /*1a40*/  SHF.L.U32 R5, R15, 0x1f, RZ ;  /* 0x0000001f0f057819 */ /* 0x000fc800000006ff */
[----:B------:R-:W2:Y:S02]  /*1a50*/  SYNCS.PHASECHK.TRANS64.TRYWAIT P0, [UR17+0x18], R5 ;  /* 0x00001805ff0075a7 */ /* 0x000ea40008001111 */
[----:B--2---:R-:W-:Y:S05]  /*1a60*/  @!P0 BRA `(.L_x_28) ;  /* 0x0000006000c48947 */ /* 0x004fea0003800000 */
.L_x_27:
[----:B------:R2:W-:Y:S01]  /*1a70*/  @!P5 SYNCS.ARRIVE.TRANS64 RZ, [UR17], R3 ;  /* 0x00000003ffffd9a7 */ /* 0x0005e20008000011 */
[----:B------:R-:W-:Y:S04]  /*1a80*/  BSSY.RECONVERGENT B0, `(.L_x_29) ;  /* 0x0000003000007945 */ /* 0x000fe80003800200 */
[----:B------:R-:W-:Y:S05]  /*1a90*/  @P4 BRA `(.L_x_30) ;  /* 0x0000000000044947 */ /* 0x000fea0003800000 */
[----:B------:R-:W-:Y:S05]  /*1aa0*/  BPT.TRAP 0x1 ;  /* 0x000000040000795c */ /* 0x000fea0000300000 */
.L_x_30:
[----:B------:R-:W-:Y:S05]  /*1ab0*/  BSYNC.RECONVERGENT B0 ;  /* 0x0000000000007941 */ /* 0x000fea0003800200 */
.L_x_29:
        /* <DEDUP_REMOVED lines=10> */
[----:B------:R-:W-:Y:S01]  /*1b60*/  UIADD3 UR16, UPT, UPT, UR16, 0x4400, URZ ;  /* 0x0000440010107890 */ /* 0x000fe2000fffe0ff */
[----:B-1----:R-:W-:Y:S01]  /*1b70*/  SHF.L.U32 R2, R15, 0x1f, RZ ;  /* 0x0000001f0f027819 */ /* 0x002fe200000006ff */
[----:B------:R-:W-:Y:S02]  /*1b80*/  UIADD3.X UR31, UPT, UPT, URZ, UR23, URZ, UP1, !UPT ;  /* 0x00000017ff1f7290 */ /* 0x000fe40008ffe4ff */
[----:B------:R-:W-:Y:S01]  /*1b90*/  UIADD3.X UR29, UPT, UPT, URZ, UR23, URZ, UP0, !UPT ;  /* 0x00000017ff1d7290 */ /* 0x000fe200087fe4ff */
[----:B------:R1:W1:Y:S01]  /*1ba0*/  SYNCS.PHASECHK.TRANS64.TRYWAIT P0, [UR8+0x18], R2 ;  /* 0x00001802ff0075a7 */ /* 0x0002620008001108 */
[----:B------:R-:W-:Y:S01]  /*1bb0*/  ULEA UR8, UR25, UR4, 0xd ;  /* 0x0000000419087291 */ /* 0x000fe2000f8e68ff */
[----:B------:R-:W-:Y:S01]  /*1bc0*/  UMOV UR26, 0x0 ;  /* 0x00000000001a7882 */ /* 0x000fe20000000000 */
[----:B------:R-:W-:-:S02]  /*1bd0*/  UMOV UR27, 0x10000000 ;  /* 0x10000000001b7882 */ /* 0x000fc40000000000 */
[----:B------:R-:W-:Y:S01]  /*1be0*/  UIADD3 UR8, UPT, UPT, UR8, 0x7400, URZ ;  /* 0x0000740008087890 */ /* 0x000fe2000fffe0ff */
[----:B------:R-:W-:Y:S01]  /*1bf0*/  UMOV UR19, UR35 ;  /* 0x0000002300137c82 */ /* 0x000fe20008000000 */
[----:B------:R-:W-:Y:S01]  /*1c00*/  UMOV UR20, UR36 ;  /* 0x0000002400147c82 */ /* 0x000fe20008000000 */
[----:B------:R-:W-:Y:S01]  /*1c10*/  UMOV UR12, UR36 ;  /* 0x00000024000c7c82 */ /* 0x000fe20008000000 */
[----:B------:R-:W-:Y:S01]  /*1c20*/  UMOV UR9, UR17 ;  /* 0x0000001100097c82 */ /* 0x000fe20008000000 */
[----:B------:R-:W-:Y:S01]  /*1c30*/  UMOV UR10, UR18 ;  /* 0x00000012000a7c82 */ /* 0x000fe20008000000 */
[----:B------:R1:W-:Y:S01]  /*1c40*/  UTMALDG.3D [UR16], [UR30], desc[UR26] ;  /* 0x00001a101e0075b4 */ /* 0x0003e20008011000 */
[----:B------:R-:W-:Y:S01]  /*1c50*/  UIADD3 UR24, UPT, UPT, UR24, 0x1, URZ ;  /* 0x0000000118187890 */ /* 0x000fe2000fffe0ff */
[----:B------:R-:W-:-:S03]  /*1c60*/  UMOV UR25, UR6 ;  /* 0x0000000600197c82 */ /* 0x000fc60008000000 */
[----:B------:R-:W-:Y:S01]  /*1c70*/  UISETP.NE.AND UP0, UPT, UR24, UR21, UPT ;  /* 0x000000151800728c */ /* 0x000fe2000bf05270 */
[----:B------:R1:W-:Y:S08]  /*1c80*/  UTMALDG.3D [UR8], [UR28], desc[UR26] ;  /* 0x00001a081c0075b4 */ /* 0x0003f00008011000 */
[----:B------:R-:W-:Y:S05]  /*1c90*/  BRA.U UP0, `(.L_x_31) ;  /* 0xfffffffd005c7547 */ /* 0x000fea000b83ffff */
.L_x_26:
[----:B-1----:R-:W-:Y:S01]  /*1ca0*/  LEA R2, R14, UR4, 0x3 ;  /* 0x000000040e027c11 */ /* 0x002fe2000f8e18ff */
[----:B------:R-:W-:Y:S01]  /*1cb0*/  NOP ;  /* 0x0000000000007918 */ /* 0x000fe20000000000 */
[----:B--2---:R-:W-:Y:S02]  /*1cc0*/  SHF.L.U32 R3, R12, 0x1f, RZ ;  /* 0x0000001f0c037819 */ /* 0x004fe400000006ff */
[----:B------:R-:W-:Y:S02]  /*1cd0*/  LEA R4, R14, UR4, 0x4 ;  /* 0x000000040e047c11 */ /* 0x000fe4000f8e20ff */
[----:B------:R-:W1:Y:S02]  /*1ce0*/  SYNCS.PHASECHK.TRANS64.TRYWAIT P0, [R2+URZ+0x80], R3 ;  /* 0x00008003020075a7 */ /* 0x000e6400080011ff */
[----:B-1----:R-:W-:Y:S05]  /*1cf0*/  @!P0 BRA `(.L_x_32) ;  /* 0x0000006000388947 */ /* 0x002fea0003800000 */
.L_x_133:
[----:B------:R-:W2:Y:S01]  /*1d00*/  LDS.128 R4, [R4+0x110] ;  /* 0x0001100004047984 */ /* 0x000ea20000000c00 */
[----:B---3--:R-:W-:Y:S01]  /*1d10*/  ISETP.GE.AND P0, PT, R26, 0x1, PT ;  /* 0x000000011a00780c */ /* 0x008fe20003f06270 */
[----:B-1----:R-:W-:Y:S01]  /*1d20*/  VIADD R2, R2, 0x90 ;  /* 0x0000009002027836 */ /* 0x002fe20000000000 */
[----:B------:R-:W-:Y:S01]  /*1d30*/  @!PT LDS RZ, [RZ] ;  /* 0x00000000fffff984 */ /* 0x000fe20000000800 */
[----:B------:R-:W-:Y:S01]  /*1d40*/  @!PT LDS RZ, [RZ] ;  /* 0x00000000fffff984 */ /* 0x000fe20000000800 */
[----:B------:R-:W-:Y:S01]  /*1d50*/  @!PT LDS RZ, [RZ] ;  /* 0x00000000fffff984 */ /* 0x000fe20000000800 */
[----:B------:R-:W-:Y:S01]  /*1d60*/  @!PT LDS RZ, [RZ] ;  /* 0x00000000fffff984 */ /* 0x000fe20000000800 */
[----:B------:R1:W-:Y:S06]  /*1d70*/  MEMBAR.ALL.CTA ;  /* 0x0000000000007992 */ /* 0x0003ec0000008000 */
[----:B-1----:R-:W1:Y:S01]  /*1d80*/  FENCE.VIEW.ASYNC.S ;  /* 0x00000000000073c6 */ /* 0x002e620000000000 */
[----:B------:R-:W-:-:S04]  /*1d90*/  PRMT R2, RZ, 0x654, R2 ;  /* 0x00000654ff027816 */ /* 0x000fc80000000002 */
[----:B-1----:R1:W-:Y:S01]  /*1da0*/  SYNCS.ARRIVE.TRANS64.RED.A1T0 RZ, [R2+URZ], RZ ;  /* 0x000000ff02ff79a7 */ /* 0x0023e200081004ff */
[----:B--2---:R-:W-:-:S13]  /*1db0*/  LOP3.LUT P2, RZ, R6, 0x1, RZ, 0xc0, !PT ;  /* 0x0000000106ff7812 */ /* 0x004fda000784c0ff */
[----:B------:R-:W-:Y:S01]  /*1dc0*/  @P2 SHF.R.U32.HI R3, RZ, 0x10, R5 ;  /* 0x00000010ff032819 */ /* 0x000fe20000011605 */
[----:B------:R-:W-:Y:S01]  /*1dd0*/  VOTEU.ANY UP0, P2 ;  /* 0x0000000000ff7886 */ /* 0x000fe20001000100 */
[----:B------:R-:W-:Y:S02]  /*1de0*/  @P2 MOV R13, R4 ;  /* 0x00000004000d2202 */ /* 0x000fe40000000f00 */
[----:B------:R-:W-:Y:S02]  /*1df0*/  @P2 R2UR.BROADCAST UR8, R3 ;  /* 0x00000000030822ca */ /* 0x000fe400008e0000 */
[----:B------:R-:W-:-:S11]  /*1e00*/  @P2 LOP3.LUT R11, R5, 0xffff, RZ, 0xc0, !PT ;  /* 0x0000ffff050b2812 */ /* 0x000fd600078ec0ff */
[----:B------:R-:W-:Y:S01]  /*1e10*/  @UP0 UMOV UR36, UR8 ;  /* 0x0000000800240c82 */ /* 0x000fe20008000000 */
[----:B-1----:R-:W-:Y:S05]  /*1e20*/  @!P0 BRA `(.L_x_33) ;  /* 0x0000000000b88947 */ /* 0x002fea0003800000 */
[----:B------:R-:W4:Y:S01]  /*1e30*/  LDC.64 R4, c[0x0][0xb18] ;  /* 0x0002c600ff047b82 */ /* 0x000f220000000a00 */
[----:B------:R-:W-:-:S07]  /*1e40*/  ISETP.NE.AND P3, PT, R26, 0x1, PT ;  /* 0x000000011a00780c */ /* 0x000fce0003f65270 */
[----:B------:R-:W1:Y:S08]  /*1e50*/  LDC.64 R6, c[0x0][0xb10] ;  /* 0x0002c400ff067b82 */ /* 0x000e700000000a00 */
[----:B------:R-:W2:Y:S08]  /*1e60*/  LDC R16, c[0x0][0xb20] ;  /* 0x0002c800ff107b82 */ /* 0x000eb00000000800 */
[----:B------:R-:W3:Y:S01]  /*1e70*/  LDC R18, c[0x0][0xb0c] ;  /* 0x0002c300ff127b82 */ /* 0x000ee20000000800 */
[----:B----4-:R-:W-:Y:S01]  /*1e80*/  IMAD.HI.U32 R17, R0, R5, RZ ;  /* 0x0000000500117227 */ /* 0x010fe200078e00ff */
[----:B------:R-:W-:-:S03]  /*1e90*/  ISETP.NE.AND P0, PT, R4, 0x1, PT ;  /* 0x000000010400780c */ /* 0x000fc60003f05270 */
[----:B------:R-:W-:-:S03]  /*1ea0*/  IMAD.HI.U32 R5, R11, R5, RZ ;  /* 0x000000050b057227 */ /* 0x000fc600078e00ff */
[----:B------:R-:W4:Y:S01]  /*1eb0*/  LDC.64 R2, c[0x0][0xb28] ;  /* 0x0002ca00ff027b82 */ /* 0x000f220000000a00 */
[----:B-1----:R-:W-:-:S04]  /*1ec0*/  IMAD.HI.U32 R20, R9, R6, RZ ;  /* 0x0000000609147227 */ /* 0x002fc800078e00ff */
[----:B------:R-:W-:Y:S01]  /*1ed0*/  IMAD.HI.U32 R22, R13, R6, RZ ;  /* 0x000000060d167227 */ /* 0x000fe200078e00ff */
[----:B------:R-:W-:Y:S02]  /*1ee0*/  SHF.R.U32.HI R20, RZ, R7, R20 ;  /* 0x00000007ff147219 */ /* 0x000fe40000011614 */
[-C--:B--2---:R-:W-:Y:S02]  /*1ef0*/  SHF.R.U32.HI R17, RZ, R16.reuse, R17 ;  /* 0x00000010ff117219 */ /* 0x084fe40000011611 */
[----:B------:R-:W-:Y:S02]  /*1f00*/  SHF.R.U32.HI R16, RZ, R16, R5 ;  /* 0x00000010ff107219 */ /* 0x000fe40000011605 */
[----:B------:R-:W-:Y:S02]  /*1f10*/  SEL R17, R0, R17, !P0 ;  /* 0x0000001100117207 */ /* 0x000fe40004000000 */
[----:B------:R-:W-:Y:S02]  /*1f20*/  SHF.R.U32.HI R22, RZ, R7, R22 ;  /* 0x00000007ff167219 */ /* 0x000fe40000011616 */
[----:B---3--:R-:W-:-:S02]  /*1f30*/  ISETP.NE.AND P1, PT, R18, 0x1, PT ;  /* 0x000000011200780c */ /* 0x008fc40003f25270 */
[----:B------:R-:W-:Y:S02]  /*1f40*/  SEL R5, R11, R16, !P0 ;  /* 0x000000100b057207 */ /* 0x000fe40004000000 */
[----:B------:R-:W-:Y:S02]  /*1f50*/  SEL R19, R9, R20, !P1 ;  /* 0x0000001409137207 */ /* 0x000fe40004800000 */
[----:B------:R-:W-:Y:S01]  /*1f60*/  SEL R7, R13, R22, !P1 ;  /* 0x000000160d077207 */ /* 0x000fe20004800000 */
[----:B----4-:R-:W-:-:S04]  /*1f70*/  IMAD.HI.U32 R20, R17, R2, RZ ;  /* 0x0000000211147227 */ /* 0x010fc800078e00ff */
[----:B------:R-:W-:Y:S01]  /*1f80*/  IMAD.HI.U32 R6, R19, R2, RZ ;  /* 0x0000000213067227 */ /* 0x000fe200078e00ff */
[----:B------:R-:W-:-:S04]  /*1f90*/  @P3 SHF.R.U32.HI R17, RZ, R3, R20 ;  /* 0x00000003ff113219 */ /* 0x000fc80000011614 */
        /* <DEDUP_REMOVED lines=8> */
[----:B------:R-:W-:-:S04]  /*2020*/  @!P0 IMAD.HI.U32 R16, R7, R2, RZ ;  /* 0x0000000207108227 */ /* 0x000fc800078e00ff */
[----:B------:R-:W-:Y:S01]  /*2030*/  IMAD.MOV R2, RZ, RZ, -R6 ;  /* 0x000000ffff027224 */ /* 0x000fe200078e0a06 */
[----:B------:R-:W-:-:S03]  /*2040*/  @!P0 SHF.R.U32.HI R16, RZ, R3, R16 ;  /* 0x00000003ff108219 */ /* 0x000fc60000011610 */
[----:B------:R-:W-:Y:S01]  /*2050*/  IMAD R2, R26, R2, R5 ;  /* 0x000000021a027224 */ /* 0x000fe200078e0205 */
[----:B------:R-:W-:Y:S02]  /*2060*/  @!P0 SEL R3, R7, R16, !P3 ;  /* 0x0000001007038207 */ /* 0x000fe40005800000 */
[----:B------:R-:W-:-:S03]  /*2070*/  IADD3 R16, PT, PT, -R5, RZ, RZ ;  /* 0x000000ff05107210 */ /* 0x000fc60007ffe1ff */
[--C-:B------:R-:W-:Y:S02]  /*2080*/  @!P0 IMAD.IADD R6, R6, 0x1, -R3.reuse ;  /* 0x0000000106068824 */ /* 0x100fe400078e0a03 */
[----:B------:R-:W-:Y:S01]  /*2090*/  @!P0 IMAD R3, R2, R19, R3 ;  /* 0x0000001302038224 */ /* 0x000fe200078e0203 */
[----:B------:R-:W-:Y:S01]  /*20a0*/  IADD3 R2, PT, PT, -R7, RZ, RZ ;  /* 0x000000ff07027210 */ /* 0x000fe20007ffe1ff */
[----:B------:R-:W-:Y:S02]  /*20b0*/  @!P0 IMAD R5, R26, R6, R7 ;  /* 0x000000061a058224 */ /* 0x000fe400078e0207 */
[----:B------:R-:W-:Y:S02]  /*20c0*/  IMAD R11, R4, R16, R11 ;  /* 0x00000010040b7224 */ /* 0x000fe400078e020b */
[----:B------:R-:W-:Y:S02]  /*20d0*/  @!P0 IMAD.MOV.U32 R7, RZ, RZ, R3 ;  /* 0x000000ffff078224 */ /* 0x000fe400078e0003 */
[----:B------:R-:W-:-:S02]  /*20e0*/  IMAD R2, R18, R2, R13 ;  /* 0x0000000212027224 */ /* 0x000fc400078e020d */
[----:B------:R-:W-:Y:S02]  /*20f0*/  IMAD R11, R5, R4, R11 ;  /* 0x00000004050b7224 */ /* 0x000fe400078e020b */
[----:B------:R-:W-:Y:S02]  /*2100*/  IMAD R13, R7, R18, R2 ;  /* 0x00000012070d7224 */ /* 0x000fe400078e0202 */
.L_x_33:
[----:B------:R-:W1:Y:S02]  /*2110*/  LDCU UR8, c[0x0][0xb30] ;  /* 0x00016600ff0877ac */ /* 0x000e640008000800 */
[----:B-1----:R-:W-:-:S09]  /*2120*/  UISETP.NE.AND UP0, UPT, UR8, 0x1, UPT ;  /* 0x000000010800788c */ /* 0x002fd2000bf05270 */
[----:B------:R-:W-:Y:S05]  /*2130*/  BRA.U UP0, `(.L_x_34) ;  /* 0x0000000100407547 */ /* 0x000fea000b800000 */
[----:B------:R-:W1:Y:S08]  /*2140*/  LDC.64 R4, c[0x0][0xb10] ;  /* 0x0002c400ff047b82 */ /* 0x000e700000000a00 */
[----:B------:R-:W2:Y:S08]  /*2150*/  LDC.64 R2, c[0x0][0xb18] ;  /* 0x0002c600ff027b82 */ /* 0x000eb00000000a00 */
[----:B------:R-:W3:Y:S08]  /*2160*/  LDC R6, c[0x0][0xb20] ;  /* 0x0002c800ff067b82 */ /* 0x000ef00000000800 */
[----:B------:R-:W4:Y:S01]  /*2170*/  LDC R16, c[0x0][0xb0c] ;  /* 0x0002c300ff107b82 */ /* 0x000f220000000800 */
[----:B-1----:R-:W-:-:S05]  /*2180*/  IMAD.HI.U32 R4, R13, R4, RZ ;  /* 0x000000040d047227 */ /* 0x002fca00078e00ff */
[----:B------:R-:W-:Y:S01]  /*2190*/  SHF.R.U32.HI R4, RZ, R5, R4 ;  /* 0x00000005ff047219 */ /* 0x000fe20000011604 */
[----:B--2---:R-:W-:Y:S01]  /*21a0*/  IMAD.HI.U32 R3, R11, R3, RZ ;  /* 0x000000030b037227 */ /* 0x004fe200078e00ff */
[----:B------:R-:W-:-:S04]  /*21b0*/  ISETP.NE.AND P0, PT, R2, 0x1, PT ;  /* 0x000000010200780c */ /* 0x000fc80003f05270 */
[----:B---3--:R-:W-:-:S04]  /*21c0*/  SHF.R.U32.HI R6, RZ, R6, R3 ;  /* 0x00000006ff067219 */ /* 0x008fc80000011603 */
[----:B------:R-:W-:Y:S02]  /*21d0*/  SEL R3, R11, R6, !P0 ;  /* 0x000000060b037207 */ /* 0x000fe40004000000 */
[----:B----4-:R-:W-:-:S04]  /*21e0*/  ISETP.NE.AND P1, PT, R16, 0x1, PT ;  /* 0x000000011000780c */ /* 0x010fc80003f25270 */
[----:B------:R-:W-:-:S05]  /*21f0*/  SEL R4, R13, R4, !P1 ;  /* 0x000000040d047207 */ /* 0x000fca0004800000 */
[----:B------:R-:W-:Y:S02]  /*2200*/  IMAD.IADD R5, R3, 0x1, -R4 ;  /* 0x0000000103057824 */ /* 0x000fe400078e0a04 */
[----:B------:R-:W-:Y:S02]  /*2210*/  IMAD.IADD R3, R4, 0x1, -R3 ;  /* 0x0000000104037824 */ /* 0x000fe400078e0a03 */
[----:B------:R-:W-:Y:S02]  /*2220*/  IMAD R13, R5, R16, R13 ;  /* 0x00000010050d7224 */ /* 0x000fe400078e020d */
[----:B------:R-:W-:-:S07]  /*2230*/  IMAD R11, R3, R2, R11 ;  /* 0x00000002030b7224 */ /* 0x000fce00078e020b */
.L_x_34:
[----:B------:R-:W-:Y:S01]  /*2240*/  VIADD R14, R14, 0x1 ;  /* 0x000000010e0e7836 */ /* 0x000fe20000000000 */
[----:B------:R-:W-:Y:S01]  /*2250*/  PLOP3.LUT P1, PT, PT, PT, PT, 0x80, 0x8 ;  /* 0x000000000008781c */ /* 0x000fe20003f2f070 */
[----:B------:R-:W-:Y:S02]  /*2260*/  IMAD.IADD R21, R13, 0x1, R60 ;  /* 0x000000010d157824 */ /* 0x000fe400078e023c */
[----:B------:R-:W-:Y:S01]  /*2270*/  IMAD.IADD R20, R11, 0x1, R58 ;  /* 0x000000010b147824 */ /* 0x000fe200078e023a */
[----:B------:R-:W-:-:S04]  /*2280*/  ISETP.NE.AND P0, PT, R14, 0x2, PT ;  /* 0x000000020e00780c */ /* 0x000fc80003f05270 */
[----:B------:R-:W-:Y:S02]  /*2290*/  SEL R3, RZ, 0x1, P0 ;  /* 0x00000001ff037807 */ /* 0x000fe40000000000 */
[----:B------:R-:W-:Y:S02]  /*22a0*/  SEL R14, R14, RZ, P0 ;  /* 0x000000ff0e0e7207 */ /* 0x000fe40000000000 */
[----:B------:R-:W-:Y:S01]  /*22b0*/  LOP3.LUT R12, R12, R3, RZ, 0x3c, !PT ;  /* 0x000000030c0c7212 */ /* 0x000fe200078e3cff */
[----:B------:R-:W-:Y:S06]  /*22c0*/  @P2 BRA `(.L_x_35) ;  /* 0xfffffff000982947 */ /* 0x000fec000383ffff */
[----:B------:R-:W-:Y:S01]  /*22d0*/  UIADD3 UR4, UPT, UPT, UR4, 0x18, URZ ;  /* 0x0000001804047890 */ /* 0x000fe2000fffe0ff */
[----:B------:R-:W-:-:S03]  /*22e0*/  SHF.L.U32 R3, R15, 0x1f, RZ ;  /* 0x0000001f0f037819 */ /* 0x000fc600000006ff */
[----:B------:R-:W-:-:S09]  /*22f0*/  ULEA UR5, UR6, UR4, 0x3 ;  /* 0x0000000406057291 */ /* 0x000fd2000f8e18ff */
[----:B------:R-:W1:Y:S02]  /*2300*/  SYNCS.PHASECHK.TRANS64.TRYWAIT P0, [UR5], R3 ;  /* 0x00000003ff0075a7 */ /* 0x000e640008001105 */
[----:B-1----:R-:W-:Y:S05]  /*2310*/  @!P0 BRA `(.L_x_36) ;  /* 0x0000005800c48947 */ /* 0x002fea0003800000 */
.L_x_135:
[----:B------:R-:W-:-:S04]  /*2320*/  UIADD3 UR6, UPT, UPT, UR6, 0x1, URZ ;  /* 0x0000000106067890 */ /* 0x000fc8000fffe0ff */
[----:B------:R-:W-:-:S04]  /*2330*/  UISETP.NE.AND UP0, UPT, UR6, 0x3, UPT ;  /* 0x000000030600788c */ /* 0x000fc8000bf05270 */
[----:B------:R-:W-:Y:S02]  /*2340*/  USEL UR7, URZ, 0x1, UP0 ;  /* 0x00000001ff077887 */ /* 0x000fe40008000000 */
[----:B------:R-:W-:-:S04]  /*2350*/  USEL UR6, UR6, URZ, UP0 ;  /* 0x000000ff06067287 */ /* 0x000fc80008000000 */
[----:B------:R-:W-:Y:S01]  /*2360*/  ULEA UR5, UR6, UR4, 0x3 ;  /* 0x0000000406057291 */ /* 0x000fe2000f8e18ff */
[----:B------:R-:W-:-:S04]  /*2370*/  LOP3.LUT R15, R15, UR7, RZ, 0x3c, !PT ;  /* 0x000000070f0f7c12 */ /* 0x000fc8000f8e3cff */
[----:B-1----:R-:W-:-:S04]  /*2380*/  SHF.L.U32 R3, R15, 0x1f, RZ ;  /* 0x0000001f0f037819 */ /* 0x002fc800000006ff */
[----:B------:R-:W1:Y:S02]  /*2390*/  SYNCS.PHASECHK.TRANS64.TRYWAIT P0, [UR5], R3 ;  /* 0x00000003ff0075a7 */ /* 0x000e640008001105 */
[----:B-1----:R-:W-:Y:S05]  /*23a0*/  @!P0 BRA `(.L_x_37) ;  /* 0x0000005800b88947 */ /* 0x002fea0003800000 */
.L_x_137:
[----:B------:R-:W-:-:S04]  /*23b0*/  UIADD3 UR6, UPT, UPT, UR6, 0x1, URZ ;  /* 0x0000000106067890 */ /* 0x000fc8000fffe0ff */
[----:B------:R-:W-:-:S04]  /*23c0*/  UISETP.NE.AND UP0, UPT, UR6, 0x3, UPT ;  /* 0x000000030600788c */ /* 0x000fc8000bf05270 */
[----:B------:R-:W-:Y:S02]  /*23d0*/  USEL UR5, URZ, 0x1, UP0 ;  /* 0x00000001ff057887 */ /* 0x000fe40008000000 */
[----:B------:R-:W-:-:S04]  /*23e0*/  USEL UR6, UR6, URZ, UP0 ;  /* 0x000000ff06067287 */ /* 0x000fc80008000000 */
[----:B------:R-:W-:Y:S01]  /*23f0*/  ULEA UR6, UR6, UR4, 0x3 ;  /* 0x0000000406067291 */ /* 0x000fe2000f8e18ff */
[----:B-1----:R-:W-:-:S04]  /*2400*/  LOP3.LUT R3, R15, UR5, RZ, 0x3c, !PT ;  /* 0x000000050f037c12 */ /* 0x002fc8000f8e3cff */
[----:B------:R-:W-:Y:S01]  /*2410*/  SHF.L.U32 R3, R3, 0x1f, RZ ;  /* 0x0000001f03037819 */ /* 0x000fe200000006ff */
[----:B----4-:R-:W-:-:S07]  /*2420*/  IMAD.U32 R0, RZ, RZ, UR6 ;  /* 0x00000006ff007e24 */ /* 0x010fce000f8e00ff */
.L_x_38:
[----:B-1----:R1:W2:Y:S02]  /*2430*/  SYNCS.PHASECHK.TRANS64.TRYWAIT P0, [R0+URZ], R3 ;  /* 0x00000003000075a7 */ /* 0x0022a400080011ff */
[----:B--2---:R-:W-:Y:S05]  /*2440*/  @!P0 NANOSLEEP.SYNCS 0x989680 ;  /* 0x009896800000895d */ /* 0x004fea0003900000 */
[----:B------:R-:W2:Y:S02]  /*2450*/  @!P0 SYNCS.PHASECHK.TRANS64 P0, [R0+URZ], R3 ;  /* 0x00000003000085a7 */ /* 0x000ea400080010ff */
[----:B--2---:R-:W-:Y:S05]  /*2460*/  @P0 EXIT ;  /* 0x000000000000094d */ /* 0x004fea0003800000 */
[----:B------:R-:W-:Y:S05]  /*2470*/  BRA `(.L_x_38) ;  /* 0xfffffffc00ec7947 */ /* 0x000fea000383ffff */
.L_x_17:
[----:B------:R-:W-:-:S04]  /*2480*/  UISETP.NE.AND UP1, UPT, UR37, URZ, UPT ;  /* 0x000000ff2500728c */ /* 0x000fc8000bf25270 */
[----:B------:R-:W-:-:S09]  /*2490*/  UISETP.NE.OR UP1, UPT, UR8, 0x1, UP1 ;  /* 0x000000010800788c */ /* 0x000fd20008f25670 */
[----:B------:R-:W-:Y:S05]  /*24a0*/  BRA.U UP1, `(.L_x_39) ;  /* 0x0000000501487547 */ /* 0x000fea000b800000 */
[----:B------:R-:W-:Y:S01]  /*24b0*/  ISETP.NE.AND P2, PT, R2, RZ, PT ;  /* 0x000000ff0200720c */ /* 0x000fe20003f45270 */
[----:B------:R-:W-:Y:S01]  /*24c0*/  IMAD.MOV.U32 R12, RZ, RZ, 0x1 ;  /* 0x00000001ff0c7424 */ /* 0x000fe200078e00ff */
[----:B------:R-:W-:Y:S02]  /*24d0*/  CS2R R10, SRZ ;  /* 0x00000000000a7805 */ /* 0x000fe4000001ff00 */
[----:B------:R-:W-:Y:S01]  /*24e0*/  CS2R R8, SRZ ;  /* 0x0000000000087805 */ /* 0x000fe2000001ff00 */
[----:B------:R-:W-:Y:S01]  /*24f0*/  UMOV UR4, 0x400 ;  /* 0x0000040000047882 */ /* 0x000fe20000000000 */
[----:B------:R-:W-:Y:S01]  /*2500*/  UMOV UR6, URZ ;  /* 0x000000ff00067c82 */ /* 0x000fe20008000000 */
[----:B------:R-:W-:-:S12]  /*2510*/  ULEA UR37, UR37, UR4, 0x18 ;  /* 0x0000000425257291 */ /* 0x000fd8000f8ec0ff */
.L_x_43:
[----:B------:R-:W-:Y:S02]  /*2520*/  LEA R0, R8, UR37, 0x3 ;  /* 0x0000002508007c11 */ /* 0x000fe4000f8e18ff */
[----:B------:R-:W-:-:S03]  /*2530*/  SHF.L.U32 R5, R9, 0x1f, RZ ;  /* 0x0000001f09057819 */ /* 0x000fc600000006ff */
[----:B------:R-:W-:Y:S01]  /*2540*/  VIADD R4, R0, 0xf0 ;  /* 0x000000f000047836 */ /* 0x000fe20000000000 */
[----:B------:R-:W1:Y:S02]  /*2550*/  SYNCS.PHASECHK.TRANS64.TRYWAIT P0, [R0+URZ+0xe0], R5 ;  /* 0x0000e005000075a7 */ /* 0x000e6400080011ff */
[----:B-1----:R-:W-:Y:S05]  /*2560*/  @!P0 BRA `(.L_x_40) ;  /* 0x0000005800608947 */ /* 0x002fea0003800000 */
.L_x_138:
[----:B------:R-:W-:Y:S01]  /*2570*/  ULEA UR5, UR6, UR37, 0x3 ;  /* 0x0000002506057291 */ /* 0x000fe2000f8e18ff */
[----:B------:R-:W-:Y:S02]  /*2580*/  PRMT R4, RZ, 0x654, R4 ;  /* 0x00000654ff047816 */ /* 0x000fe40000000004 */
[----:B-1----:R-:W-:Y:S01]  /*2590*/  SHF.L.U32 R5, R12, 0x1f, RZ ;  /* 0x0000001f0c057819 */ /* 0x002fe200000006ff */
[----:B------:R-:W-:Y:S01]  /*25a0*/  UIADD3 UR4, UPT, UPT, UR5, 0x80, URZ ;  /* 0x0000008005047890 */ /* 0x000fe2000fffe0ff */
[----:B------:R1:W-:Y:S05]  /*25b0*/  SYNCS.ARRIVE.TRANS64.RED.A1T0 RZ, [R4+URZ], RZ ;  /* 0x000000ff04ff79a7 */ /* 0x0003ea00081004ff */
[----:B------:R-:W-:Y:S01]  /*25c0*/  IMAD.U32 R7, RZ, RZ, UR4 ;  /* 0x00000004ff077e24 */ /* 0x000fe2000f8e00ff */
[----:B------:R-:W2:Y:S04]  /*25d0*/  SYNCS.PHASECHK.TRANS64.TRYWAIT P0, [UR5+0x90], R5 ;  /* 0x00009005ff0075a7 */ /* 0x000ea80008001105 */
[----:B------:R-:W-:Y:S01]  /*25e0*/  PRMT R6, R2, 0x654, R7 ;  /* 0x0000065402067816 */ /* 0x000fe20000000007 */
[----:B-1----:R-:W-:Y:S01]  /*25f0*/  @!P2 IMAD.MOV.U32 R4, RZ, RZ, 0x10 ;  /* 0x00000010ff04a424 */ /* 0x002fe200078e00ff */
[----:B--2---:R-:W-:Y:S06]  /*2600*/  @!P0 BRA `(.L_x_41) ;  /* 0x00000058004c8947 */ /* 0x004fec0003800000 */
.L_x_140:
[----:B------:R-:W-:Y:S01]  /*2610*/  ULEA UR4, UR6, UR37, 0x4 ;  /* 0x0000002506047291 */ /* 0x000fe2000f8e20ff */
[----:B------:R-:W-:Y:S01]  /*2620*/  SEL R3, R6, R3, !P2 ;  /* 0x0000000306037207 */ /* 0x000fe20005000000 */
[----:B------:R-:W-:Y:S01]  /*2630*/  UIADD3 UR5, UPT, UPT, UR5, 0x80, URZ ;  /* 0x0000008005057890 */ /* 0x000fe2000fffe0ff */
[----:B-1----:R-:W-:Y:S01]  /*2640*/  LEA R0, R11, UR37, 0x3 ;  /* 0x000000250b007c11 */ /* 0x002fe2000f8e18ff */
[----:B------:R-:W-:Y:S01]  /*2650*/  UIADD3 UR4, UPT, UPT, UR4, 0x110, URZ ;  /* 0x0000011004047890 */ /* 0x000fe2000fffe0ff */
[----:B------:R-:W-:Y:S01]  /*2660*/  SHF.L.U32 R5, R10, 0x1f, RZ ;  /* 0x0000001f0a057819 */ /* 0x000fe200000006ff */
[----:B------:R1:W-:Y:S01]  /*2670*/  @!P2 SYNCS.ARRIVE.TRANS64.RED RZ, [R3+URZ], R4 ;  /* 0x0000000403ffa9a7 */ /* 0x0003e200080004ff */
[----:B------:R-:W-:Y:S01]  /*2680*/  UIADD3 UR6, UPT, UPT, UR6, 0x1, URZ ;  /* 0x0000000106067890 */ /* 0x000fe2000fffe0ff */
[----:B------:R-:W-:-:S03]  /*2690*/  VIADD R8, R8, 0x1 ;  /* 0x0000000108087836 */ /* 0x000fc60000000000 */
[----:B------:R-:W-:Y:S02]  /*26a0*/  UISETP.NE.AND UP0, UPT, UR6, 0x2, UPT ;  /* 0x000000020600788c */ /* 0x000fe4000bf05270 */
[----:B------:R-:W-:Y:S06]  /*26b0*/  UGETNEXTWORKID.BROADCAST [UR4], [UR5] ;  /* 0x00000000040073ca */ /* 0x000fec0008000100 */
[----:B------:R-:W-:Y:S01]  /*26c0*/  USEL UR4, URZ, 0x1, UP0 ;  /* 0x00000001ff047887 */ /* 0x000fe20008000000 */
[----:B------:R-:W-:Y:S01]  /*26d0*/  ISETP.NE.AND P0, PT, R8, 0x2, PT ;  /* 0x000000020800780c */ /* 0x000fe20003f05270 */
[----:B------:R-:W-:Y:S01]  /*26e0*/  USEL UR6, UR6, URZ, UP0 ;  /* 0x000000ff06067287 */ /* 0x000fe20008000000 */
[----:B------:R-:W2:Y:S03]  /*26f0*/  SYNCS.PHASECHK.TRANS64.TRYWAIT P1, [R0+URZ+0x80], R5 ;  /* 0x00008005000075a7 */ /* 0x000ea600080211ff */
[----:B------:R-:W-:Y:S01]  /*2700*/  LOP3.LUT R12, R12, UR4, RZ, 0x3c, !PT ;  /* 0x000000040c0c7c12 */ /* 0x000fe2000f8e3cff */
[----:B-12---:R-:W-:Y:S07]  /*2710*/  @!P1 BRA `(.L_x_42) ;  /* 0x0000005800209947 */ /* 0x006fee0003800000 */
.L_x_141:
[C---:B------:R-:W-:Y:S01]  /*2720*/  LEA R4, R11.reuse, UR37, 0x4 ;  /* 0x000000250b047c11 */ /* 0x040fe2000f8e20ff */
[----:B-1----:R-:W-:Y:S01]  /*2730*/  VIADD R0, R0, 0x90 ;  /* 0x0000009000007836 */ /* 0x002fe20000000000 */
[----:B------:R-:W-:Y:S01]  /*2740*/  SEL R8, R8, RZ, P0 ;  /* 0x000000ff08087207 */ /* 0x000fe20000000000 */
[----:B------:R-:W-:-:S03]  /*2750*/  VIADD R11, R11, 0x1 ;  /* 0x000000010b0b7836 */ /* 0x000fc60000000000 */
[----:B------:R-:W1:Y:S01]  /*2760*/  LDS.128 R4, [R4+0x110] ;  /* 0x0001100004047984 */ /* 0x000e620000000c00 */
[----:B------:R-:W-:Y:S02]  /*2770*/  PRMT R0, RZ, 0x654, R0 ;  /* 0x00000654ff007816 */ /* 0x000fe40000000000 */
[C---:B------:R-:W-:Y:S01]  /*2780*/  ISETP.NE.AND P1, PT, R11.reuse, 0x2, PT ;  /* 0x000000020b00780c */ /* 0x040fe20003f25270 */
[----:B------:R-:W-:Y:S01]  /*2790*/  @!PT LDS RZ, [RZ] ;  /* 0x00000000fffff984 */ /* 0x000fe20000000800 */
[----:B------:R-:W-:Y:S01]  /*27a0*/  @!PT LDS RZ, [RZ] ;  /* 0x00000000fffff984 */ /* 0x000fe20000000800 */
[----:B------:R-:W-:Y:S01]  /*27b0*/  @!PT LDS RZ, [RZ] ;  /* 0x00000000fffff984 */ /* 0x000fe20000000800 */
[----:B------:R-:W-:Y:S01]  /*27c0*/  @!PT LDS RZ, [RZ] ;  /* 0x00000000fffff984 */ /* 0x000fe20000000800 */
[----:B------:R2:W-:Y:S06]  /*27d0*/  MEMBAR.ALL.CTA ;  /* 0x0000000000007992 */ /* 0x0005ec0000008000 */
[----:B--2---:R-:W2:Y:S01]  /*27e0*/  FENCE.VIEW.ASYNC.S ;  /* 0x00000000000073c6 */ /* 0x004ea20000000000 */
[----:B------:R-:W-:Y:S01]  /*27f0*/  SEL R11, R11, RZ, P1 ;  /* 0x000000ff0b0b7207 */ /* 0x000fe20000800000 */
[----:B--2---:R2:W-:Y:S01]  /*2800*/  SYNCS.ARRIVE.TRANS64.RED.A1T0 RZ, [R0+URZ], RZ ;  /* 0x000000ff00ff79a7 */ /* 0x0045e200081004ff */
[----:B-1----:R-:W-:-:S02]  /*2810*/  LOP3.LUT P3, RZ, R6, 0x1, RZ, 0xc0, !PT ;  /* 0x0000000106ff7812 */ /* 0x002fc4000786c0ff */
[----:B------:R-:W-:-:S04]  /*2820*/  SEL R5, RZ, 0x1, P1 ;  /* 0x00000001ff057807 */ /* 0x000fc80000800000 */
[----:B------:R-:W-:Y:S02]  /*2830*/  LOP3.LUT R10, R10, R5, RZ, 0x3c, !PT ;  /* 0x000000050a0a7212 */ /* 0x000fe400078e3cff */
[----:B--2---:R-:W-:-:S04]  /*2840*/  SEL R0, RZ, 0x1, P0 ;  /* 0x00000001ff007807 */ /* 0x004fc80000000000 */
[----:B------:R-:W-:Y:S01]  /*2850*/  LOP3.LUT R9, R9, R0, RZ, 0x3c, !PT ;  /* 0x0000000009097212 */ /* 0x000fe200078e3cff */
[----:B------:R-:W-:Y:S06]  /*2860*/  @P3 BRA `(.L_x_43) ;  /* 0xfffffffc002c3947 */ /* 0x000fec000383ffff */
[----:B------:R-:W-:Y:S01]  /*2870*/  ULEA UR5, UR6, UR37, 0x3 ;  /* 0x0000002506057291 */ /* 0x000fe2000f8e18ff */
[----:B------:R-:W-:-:S08]  /*2880*/  SHF.L.U32 R3, R12, 0x1f, RZ ;  /* 0x0000001f0c037819 */ /* 0x000fd000000006ff */
[----:B------:R-:W1:Y:S02]  /*2890*/  SYNCS.PHASECHK.TRANS64 P0, [UR5+0x90], R3 ;  /* 0x00009003ff0075a7 */ /* 0x000e640008001005 */
[----:B-1----:R-:W-:Y:S05]  /*28a0*/  @P0 BRA `(.L_x_44) ;  /* 0x0000000000080947 */ /* 0x002fea0003800000 */
[----:B------:R-:W1:Y:S02]  /*28b0*/  SYNCS.PHASECHK.TRANS64.TRYWAIT P0, [UR5+0x90], R3 ;  /* 0x00009003ff0075a7 */ /* 0x000e640008001105 */
[----:B-1----:R-:W-:Y:S05]  /*28c0*/  @!P0 BRA `(.L_x_45) ;  /* 0x0000005400c88947 */ /* 0x002fea0003800000 */
.L_x_44:
[----:B------:R-:W-:-:S04]  /*28d0*/  UIADD3 UR4, UPT, UPT, UR6, 0x1, URZ ;  /* 0x0000000106047890 */ /* 0x000fc8000fffe0ff */
[----:B------:R-:W-:-:S04]  /*28e0*/  UISETP.NE.AND UP0, UPT, UR4, 0x2, UPT ;  /* 0x000000020400788c */ /* 0x000fc8000bf05270 */
[----:B------:R-:W-:Y:S02]  /*28f0*/  USEL UR7, URZ, 0x1, UP0 ;  /* 0x00000001ff077887 */ /* 0x000fe40008000000 */
[----:B------:R-:W-:-:S04]  /*2900*/  USEL UR4, UR4, URZ, UP0 ;  /* 0x000000ff04047287 */ /* 0x000fc80008000000 */
[----:B------:R-:W-:Y:S01]  /*2910*/  ULEA UR4, UR4, UR37, 0x3 ;  /* 0x0000002504047291 */ /* 0x000fe2000f8e18ff */
[----:B-1----:R-:W-:-:S04]  /*2920*/  LOP3.LUT R3, R12, UR7, RZ, 0x3c, !PT ;  /* 0x000000070c037c12 */ /* 0x002fc8000f8e3cff */
[----:B------:R-:W-:-:S04]  /*2930*/  SHF.L.U32 R0, R3, 0x1f, RZ ;  /* 0x0000001f03007819 */ /* 0x000fc800000006ff */
[----:B------:R-:W1:Y:S02]  /*2940*/  SYNCS.PHASECHK.TRANS64 P0, [UR4+0x90], R0 ;  /* 0x00009000ff0075a7 */ /* 0x000e640008001004 */
[----:B-1----:R-:W-:Y:S05]  /*2950*/  @P0 EXIT ;  /* 0x000000000000094d */ /* 0x002fea0003800000 */
[----:B------:R-:W-:Y:S02]  /*2960*/  SHF.L.U32 R3, R3, 0x1f, RZ ;  /* 0x0000001f03037819 */ /* 0x000fe400000006ff */
[----:B------:R-:W-:-:S07]  /*2970*/  MOV R0, UR4 ;  /* 0x0000000400007c02 */ /* 0x000fce0008000f00 */
.L_x_46:
[----:B-1----:R1:W2:Y:S02]  /*2980*/  SYNCS.PHASECHK.TRANS64.TRYWAIT P0, [R0+URZ+0x90], R3 ;  /* 0x00009003000075a7 */ /* 0x0022a400080011ff */
[----:B--2---:R-:W-:Y:S05]  /*2990*/  @!P0 NANOSLEEP.SYNCS 0x989680 ;  /* 0x009896800000895d */ /* 0x004fea0003900000 */
[----:B------:R-:W2:Y:S02]  /*29a0*/  @!P0 SYNCS.PHASECHK.TRANS64 P0, [R0+URZ+0x90], R3 ;  /* 0x00009003000085a7 */ /* 0x000ea400080010ff */
[----:B--2---:R-:W-:Y:S05]  /*29b0*/  @P0 EXIT ;  /* 0x000000000000094d */ /* 0x004fea0003800000 */
[----:B------:R-:W-:Y:S05]  /*29c0*/  BRA `(.L_x_46) ;  /* 0xfffffffc00ec7947 */ /* 0x000fea000383ffff */
.L_x_39:
[----:B------:R-:W-:-:S09]  /*29d0*/  UISETP.NE.AND UP1, UPT, UR8, URZ, UPT ;  /* 0x000000ff0800728c */ /* 0x000fd2000bf25270 */
[----:B------:R-:W-:Y:S05]  /*29e0*/  BRA.U UP1, `(.L_x_47) ;  /* 0x0000000d01947547 */ /* 0x000fea000b800000 */
[----:B------:R-:W-:Y:S01]  /*29f0*/  UMOV UR4, 0x40 ;  /* 0x0000004000047882 */ /* 0x000fe20000000000 */
[----:B------:R-:W-:Y:S01]  /*2a00*/  NOP ;  /* 0x0000000000007918 */ /* 0x000fe20000000000 */
[----:B------:R-:W-:Y:S01]  /*2a10*/  ULEA UR4, UR37, UR4, 0x18 ;  /* 0x0000000425047291 */ /* 0x000fe2000f8ec0ff */
[----:B------:R-:W-:Y:S02]  /*2a20*/  UMOV UR5, 0x400 ;  /* 0x0000040000057882 */ /* 0x000fe40000000000 */
[----:B------:R-:W-:-:S06]  /*2a30*/  ULEA UR37, UR37, UR5, 0x18 ;  /* 0x0000000525257291 */ /* 0x000fcc000f8ec0ff */
[----:B------:R-:W1:Y:S02]  /*2a40*/  LDS.U8 R0, [UR4+0x1c] ;  /* 0x00001c04ff007984 */ /* 0x000e640008000000 */
[----:B-1----:R-:W-:-:S13]  /*2a50*/  ISETP.NE.AND P0, PT, R0, RZ, PT ;  /* 0x000000ff0000720c */ /* 0x002fda0003f05270 */
[----:B------:R-:W-:Y:S05]  /*2a60*/  @P0 BRA `(.L_x_48) ;  /* 0x0000000000580947 */ /* 0x000fea0003800000 */
[----:B------:R-:W-:-:S13]  /*2a70*/  ELECT P0, URZ, PT ;  /* 0x0000000000ff782f */ /* 0x000fda0003800000 */
[----:B------:R-:W-:Y:S05]  /*2a80*/  @!P0 BRA `(.L_x_49) ;  /* 0x0000000000608947 */ /* 0x000fea0003800000 */
[----:B------:R-:W-:Y:S01]  /*2a90*/  UMOV UR5, 0x10 ;  /* 0x0000001000057882 */ /* 0x000fe20000000000 */
[----:B------:R-:W-:Y:S01]  /*2aa0*/  HFMA2 R0, -RZ, RZ, 0, 5.9604644775390625e-08 ;  /* 0x00000001ff007431 */ /* 0x000fe200000001ff */
[----:B------:R-:W-:-:S03]  /*2ab0*/  MOV R2, 0xffff ;  /* 0x0000ffff00027802 */ /* 0x000fc60000000f00 */
[----:B------:R-:W-:Y:S04]  /*2ac0*/  DEPBAR.LE SB1, 0x36 ;  /* 0x00009d800000791a */ /* 0x000fe80000000000 */
[----:B------:R-:W1:Y:S02]  /*2ad0*/  UTCATOMSWS.FIND_AND_SET.ALIGN UP0, UR5, UR5 ;  /* 0x00000005000575e3 */ /* 0x000e640008000800 */
[----:B-1----:R-:W-:Y:S01]  /*2ae0*/  MOV R3, UR5 ;  /* 0x0000000500037c02 */ /* 0x002fe20008000f00 */
[----:B------:R-:W-:Y:S06]  /*2af0*/  BRA.U UP0, `(.L_x_50) ;  /* 0x0000000100187547 */ /* 0x000fec000b800000 */
.L_x_51:
[----:B------:R-:W-:Y:S05]  /*2b00*/  NANOSLEEP 0x64 ;  /* 0x000000640000795d */ /* 0x000fea0003800000 */
[----:B------:R-:W-:-:S05]  /*2b10*/  UMOV UR5, 0x10 ;  /* 0x0000001000057882 */ /* 0x000fca0000000000 */
[----:B------:R-:W-:Y:S04]  /*2b20*/  DEPBAR.LE SB1, 0x36 ;  /* 0x00009d800000791a */ /* 0x000fe80000000000 */
[----:B------:R-:W1:Y:S02]  /*2b30*/  UTCATOMSWS.FIND_AND_SET.ALIGN UP0, UR5, UR5 ;  /* 0x00000005000575e3 */ /* 0x000e640008000800 */
[----:B-1----:R-:W-:Y:S01]  /*2b40*/  MOV R3, UR5 ;  /* 0x0000000500037c02 */ /* 0x002fe20008000f00 */
[----:B------:R-:W-:Y:S05]  /*2b50*/  BRA.U !UP0, `(.L_x_51) ;  /* 0xfffffffd08e87547 */ /* 0x000fea000b83ffff */
.L_x_50:
[-C--:B------:R-:W-:Y:S02]  /*2b60*/  SHF.L.U32 R2, R2, R3.reuse, RZ ;  /* 0x0000000302027219 */ /* 0x080fe400000006ff */
[----:B------:R-:W-:Y:S01]  /*2b70*/  SHF.L.U32 R0, R0, R3, RZ ;  /* 0x0000000300007219 */ /* 0x000fe200000006ff */
[----:B------:R-:W-:Y:S02]  /*2b80*/  IMAD.SHL.U32 R3, R3, 0x20, RZ ;  /* 0x0000002003037824 */ /* 0x000fe400078e00ff */
[----:B------:R1:W-:Y:S04]  /*2b90*/  ATOMS.OR RZ, [UR4+0x14], R2 ;  /* 0x00001402ffff798c */ /* 0x0003e8000b000004 */
[----:B------:R1:W-:Y:S04]  /*2ba0*/  ATOMS.OR RZ, [UR4+0x18], R0 ;  /* 0x00001800ffff798c */ /* 0x0003e8000b000004 */
[----:B------:R1:W-:Y:S01]  /*2bb0*/  STS [UR37+0x130], R3 ;  /* 0x00013003ff007988 */ /* 0x0003e20008000825 */
[----:B------:R-:W-:Y:S05]  /*2bc0*/  BRA `(.L_x_49) ;  /* 0x0000000000107947 */ /* 0x000fea0003800000 */
.L_x_48:
[----:B------:R-:W-:Y:S02]  /*2bd0*/  MOV R0, 0xffffffff ;  /* 0xffffffff00007802 */ /* 0x000fe40000000f00 */
[----:B------:R-:W-:-:S03]  /*2be0*/  MOV R2, 0x2c10 ;  /* 0x00002c1000027802 */ /* 0x000fc60000000f00 */
[----:B------:R1:W-:Y:S04]  /*2bf0*/  STS [UR37+0x130], R0 ;  /* 0x00013000ff007988 */ /* 0x0003e80008000825 */
[----:B-1-3-5:R-:W-:Y:S05]  /*2c00*/  CALL.REL.NOINC `($__internal_1_$__cuda_sm10x_tcgen05_guardrail_trap_phase_invalid_during_alloc) ;  /* 0x0000005c00107944 */ /* 0x02afea0003c00000 */
.L_x_49:
[----:B------:R-:W-:Y:S05]  /*2c10*/  WARPSYNC.ALL ;  /* 0x0000000000007948 */ /* 0x000fea0003800000 */
[----:B------:R-:W2:Y:S01]  /*2c20*/  S2UR UR6, SR_CgaCtaId ;  /* 0x00000000000679c3 */ /* 0x000ea20000008800 */
[----:B------:R-:W-:Y:S01]  /*2c30*/  UMOV UR4, 0x400 ;  /* 0x0000040000047882 */ /* 0x000fe20000000000 */
[----:B------:R-:W-:-:S06]  /*2c40*/  NOP ;  /* 0x0000000000007918 */ /* 0x000fcc0000000000 */
[----:B------:R-:W-:Y:S06]  /*2c50*/  BAR.ARV 0x6, 0xa0 ;  /* 0x0182800000007b1d */ /* 0x000fec0000002000 */
[----:B------:R-:W4:Y:S01]  /*2c60*/  LDCU UR7, c[0x0][0x38c] ;  /* 0x00007180ff0777ac */ /* 0x000f220008000800 */
[----:B------:R-:W-:Y:S01]  /*2c70*/  IMAD.MOV.U32 R11, RZ, RZ, 0x1 ;  /* 0x00000001ff0b7424 */ /* 0x000fe200078e00ff */
[----:B------:R-:W-:Y:S01]  /*2c80*/  CS2R R8, SRZ ;  /* 0x0000000000087805 */ /* 0x000fe2000001ff00 */
[----:B------:R-:W-:Y:S01]  /*2c90*/  IMAD.MOV.U32 R10, RZ, RZ, RZ ;  /* 0x000000ffff0a7224 */ /* 0x000fe200078e00ff */
[----:B------:R-:W-:Y:S01]  /*2ca0*/  UMOV UR18, URZ ;  /* 0x000000ff00127c82 */ /* 0x000fe20008000000 */
[----:B------:R-:W-:Y:S01]  /*2cb0*/  UMOV UR17, URZ ;  /* 0x000000ff00117c82 */ /* 0x000fe20008000000 */
[----:B------:R-:W-:Y:S01]  /*2cc0*/  UMOV UR22, 0x0 ;  /* 0x0000000000167882 */ /* 0x000fe20000000000 */
[----:B------:R-:W-:Y:S01]  /*2cd0*/  UMOV UR23, 0x4200490 ;  /* 0x0420049000177882 */ /* 0x000fe20000000000 */
[----:B------:R-:W-:Y:S01]  /*2ce0*/  UMOV UR20, 0x0 ;  /* 0x0000000000147882 */ /* 0x000fe20000000000 */
[----:B------:R-:W-:Y:S01]  /*2cf0*/  UMOV UR21, 0x4200490 ;  /* 0x0420049000157882 */ /* 0x000fe20000000000 */
[----:B--2---:R-:W-:Y:S01]  /*2d00*/  ULEA UR6, UR6, UR4, 0x18 ;  /* 0x0000000406067291 */ /* 0x004fe2000f8ec0ff */
[----:B------:R-:W2:Y:S03]  /*2d10*/  LDCU UR4, c[0x0][0x38c] ;  /* 0x00007180ff0477ac */ /* 0x000ea60008000800 */
[----:B------:R-:W-:-:S02]  /*2d20*/  UIADD3 UR11, UPT, UPT, UR6, 0x4400, URZ ;  /* 0x00004400060b7890 */ /* 0x000fc4000fffe0ff */
[----:B----4-:R-:W-:-:S03]  /*2d30*/  UIADD3 UR7, UPT, UPT, UR7, 0x1f, URZ ;  /* 0x0000001f07077890 */ /* 0x010fc6000fffe0ff */
[----:B-1----:R-:W1:Y:S01]  /*2d40*/  LDS R0, [UR6+0x130] ;  /* 0x00013006ff007984 */ /* 0x002e620008000800 */
[----:B------:R-:W-:Y:S02]  /*2d50*/  UIADD3 UR12, UPT, UPT, UR6, 0x7400, URZ ;  /* 0x00007400060c7890 */ /* 0x000fe4000fffe0ff */
[----:B------:R-:W-:Y:S02]  /*2d60*/  USHF.R.S32.HI UR5, URZ, 0x1f, UR7 ;  /* 0x0000001fff057899 */ /* 0x000fe40008011407 */
[----:B------:R-:W-:Y:S02]  /*2d70*/  USHF.R.U32.HI UR11, URZ, 0x4, UR11 ;  /* 0x00000004ff0b7899 */ /* 0x000fe4000801160b */
[----:B------:R-:W-:Y:S02]  /*2d80*/  ULEA.HI UR5, UR5, UR7, URZ, 0x5 ;  /* 0x0000000705057291 */ /* 0x000fe4000f8f28ff */
[----:B------:R-:W-:Y:S02]  /*2d90*/  USHF.R.U32.HI UR12, URZ, 0x4, UR12 ;  /* 0x00000004ff0c7899 */ /* 0x000fe4000801160c */
[----:B------:R-:W-:-:S02]  /*2da0*/  USHF.R.S32.HI UR5, URZ, 0x5, UR5 ;  /* 0x00000005ff057899 */ /* 0x000fc40008011405 */
[----:B------:R-:W-:Y:S02]  /*2db0*/  ULOP3.LUT UR11, UR11, 0x3fff, URZ, 0xc0, !UPT ;  /* 0x00003fff0b0b7892 */ /* 0x000fe4000f8ec0ff */
[----:B------:R-:W-:Y:S02]  /*2dc0*/  UISETP.LT.AND UP0, UPT, UR5, 0x1, UPT ;  /* 0x000000010500788c */ /* 0x000fe4000bf01270 */
[----:B------:R-:W-:Y:S02]  /*2dd0*/  ULOP3.LUT UR12, UR12, 0x3fff, URZ, 0xc0, !UPT ;  /* 0x00003fff0c0c7892 */ /* 0x000fe4000f8ec0ff */
[----:B------:R-:W-:Y:S02]  /*2de0*/  USEL UR10, UR5, 0x1, !UP0 ;  /* 0x00000001050a7887 */ /* 0x000fe4000c000000 */
[----:B------:R-:W-:Y:S02]  /*2df0*/  ULOP3.LUT UR11, UR11, 0x10000, URZ, 0xfc, !UPT ;  /* 0x000100000b0b7892 */ /* 0x000fe4000f8efcff */
[----:B------:R-:W-:-:S02]  /*2e00*/  ULOP3.LUT UR12, UR12, 0x10000, URZ, 0xfc, !UPT ;  /* 0x000100000c0c7892 */ /* 0x000fc4000f8efcff */
[----:B------:R-:W-:Y:S02]  /*2e10*/  UIADD3 UR10, UPT, UPT, -UR10, URZ, URZ ;  /* 0x000000ff0a0a7290 */ /* 0x000fe4000fffe1ff */
[----:B--2---:R-:W-:Y:S01]  /*2e20*/  UISETP.GE.AND UP3, UPT, UR4, 0x1, UPT ;  /* 0x000000010400788c */ /* 0x004fe2000bf66270 */
[----:B-1----:R-:W-:-:S15]  /*2e30*/  R2UR UR19, R0 ;  /* 0x00000000001372ca */ /* 0x002fde00000e0000 */
.L_x_58:
[----:B------:R-:W-:Y:S02]  /*2e40*/  LEA R0, R10, UR6, 0x3 ;  /* 0x000000060a007c11 */ /* 0x000fe4000f8e18ff */
[----:B------:R-:W-:Y:S02]  /*2e50*/  SHF.L.U32 R5, R9, 0x1f, RZ ;  /* 0x0000001f09057819 */ /* 0x000fe400000006ff */
[----:B------:R-:W-:Y:S01]  /*2e60*/  PLOP3.LUT P0, PT, PT, PT, UP3, 0x80, 0x8 ;  /* 0x000000000008781c */ /* 0x000fe20003f0f038 */
[----:B------:R-:W-:Y:S01]  /*2e70*/  VIADD R3, R0, 0x90 ;  /* 0x0000009000037836 */ /* 0x000fe20000000000 */
[----:B-1----:R-:W1:Y:S02]  /*2e80*/  SYNCS.PHASECHK.TRANS64.TRYWAIT P1, [R0+URZ+0x80], R5 ;  /* 0x00008005000075a7 */ /* 0x002e6400080211ff */
[----:B-1--4-:R-:W-:Y:S09]  /*2e90*/  @!P1 BRA `(.L_x_52) ;  /* 0x00000050006c9947 */ /* 0x012ff20003800000 */
.L_x_143:
[----:B------:R-:W-:Y:S01]  /*2ea0*/  LEA R4, R10, UR6, 0x4 ;  /* 0x000000060a047c11 */ /* 0x000fe2000f8e20ff */
[----:B------:R-:W-:Y:S01]  /*2eb0*/  @UP3 ULEA UR4, UR17, UR6, 0x3 ;  /* 0x0000000611043291 */ /* 0x000fe2000f8e18ff */
[----:B------:R-:W-:Y:S01]  /*2ec0*/  PLOP3.LUT P2, PT, PT, PT, PT, 0x80, 0x8 ;  /* 0x000000000008781c */ /* 0x000fe20003f4f070 */
[----:B------:R-:W-:Y:S01]  /*2ed0*/  ULEA UR8, UR18, UR6, 0x3 ;  /* 0x0000000612087291 */ /* 0x000fe2000f8e18ff */
[----:B------:R-:W-:Y:S02]  /*2ee0*/  PRMT R3, RZ, 0x654, R3 ;  /* 0x00000654ff037816 */ /* 0x000fe40000000003 */
[----:B-1----:R-:W1:Y:S01]  /*2ef0*/  LDS.128 R4, [R4+0x110] ;  /* 0x0001100004047984 */ /* 0x002e620000000c00 */
[----:B------:R-:W-:Y:S02]  /*2f00*/  @P0 SHF.L.U32 R2, R8, 0x1f, RZ ;  /* 0x0000001f08020819 */ /* 0x000fe400000006ff */
[----:B------:R-:W-:Y:S01]  /*2f10*/  SHF.L.U32 R0, R11, 0x1f, RZ ;  /* 0x0000001f0b007819 */ /* 0x000fe200000006ff */
[----:B------:R-:W-:Y:S01]  /*2f20*/  @!PT LDS RZ, [RZ] ;  /* 0x00000000fffff984 */ /* 0x000fe20000000800 */
[----:B------:R-:W-:Y:S01]  /*2f30*/  @!PT LDS RZ, [RZ] ;  /* 0x00000000fffff984 */ /* 0x000fe20000000800 */
[----:B------:R-:W-:Y:S01]  /*2f40*/  @!PT LDS RZ, [RZ] ;  /* 0x00000000fffff984 */ /* 0x000fe20000000800 */
[----:B------:R-:W-:Y:S01]  /*2f50*/  @!PT LDS RZ, [RZ] ;  /* 0x00000000fffff984 */ /* 0x000fe20000000800 */
[----:B------:R2:W-:Y:S06]  /*2f60*/  MEMBAR.ALL.CTA ;  /* 0x0000000000007992 */ /* 0x0005ec0000008000 */
[----:B--2---:R-:W2:Y:S02]  /*2f70*/  FENCE.VIEW.ASYNC.S ;  /* 0x00000000000073c6 */ /* 0x004ea40000000000 */
[----:B--2---:R2:W-:Y:S01]  /*2f80*/  SYNCS.ARRIVE.TRANS64.RED.A1T0 RZ, [R3+URZ], RZ ;  /* 0x000000ff03ff79a7 */ /* 0x0045e200081004ff */
[----:B------:R2:W4:Y:S01]  /*2f90*/  @P0 SYNCS.PHASECHK.TRANS64.TRYWAIT P2, [UR4], R2 ;  /* 0x00000002ff0005a7 */ /* 0x0005220008041104 */
[----:B------:R-:W-:Y:S01]  /*2fa0*/  ULEA.HI UR4, UR18, UR18, URZ, 0x1 ;  /* 0x0000001212047291 */ /* 0x000fe2000f8f08ff */
[----:B-1----:R-:W-:-:S03]  /*2fb0*/  LOP3.LUT P1, RZ, R6, 0x1, RZ, 0xc0, !PT ;  /* 0x0000000106ff7812 */ /* 0x002fc6000782c0ff */
[----:B------:R-:W-:Y:S02]  /*2fc0*/  USHF.L.U32 UR9, UR4, 0x6, URZ ;  /* 0x0000000604097899 */ /* 0x000fe400080006ff */
[----:B------:R-:W-:Y:S02]  /*2fd0*/  ULOP3.LUT UR4, UR4, 0xffe, URZ, 0xc0, !UPT ;  /* 0x00000ffe04047892 */ /* 0x000fe4000f8ec0ff */
[----:B------:R-:W-:Y:S02]  /*2fe0*/  ULOP3.LUT UR9, UR9, 0xffffff80, URZ, 0xc0, !UPT ;  /* 0xffffff8009097892 */ /* 0x000fe4000f8ec0ff */
[----:B------:R-:W-:Y:S02]  /*2ff0*/  UIADD3 UR4, UPT, UPT, -UR4, UR18, URZ ;  /* 0x0000001204047290 */ /* 0x000fe4000fffe1ff */
[----:B------:R-:W-:Y:S01]  /*3000*/  UIADD3 UR9, UPT, UPT, UR19, UR9, URZ ;  /* 0x0000000913097290 */ /* 0x000fe2000fffe0ff */
[----:B------:R-:W1:Y:S03]  /*3010*/  SYNCS.PHASECHK.TRANS64.TRYWAIT P0, [UR8+0xc0], R0 ;  /* 0x0000c000ff0075a7 */ /* 0x000e660008001108 */
[----:B------:R-:W-:Y:S01]  /*3020*/  ULEA UR9, UR4, UR9, 0x14 ;  /* 0x0000000904097291 */ /* 0x000fe2000f8ea0ff */
[----:B-12-4-:R-:W-:Y:S11]  /*3030*/  @!P0 BRA `(.L_x_53) ;  /* 0x0000005000188947 */ /* 0x016ff60003800000 */
.L_x_145:
[----:B------:R-:W-:Y:S01]  /*3040*/  IADD3 R10, PT, PT, R10, 0x1, RZ ;  /* 0x000000010a0a7810 */ /* 0x000fe20007ffe0ff */
[----:B------:R-:W-:Y:S06]  /*3050*/  BRA.U !UP3, `(.L_x_54) ;  /* 0x000000010b987547 */ /* 0x000fec000b800000 */
[----:B------:R-:W-:Y:S01]  /*3060*/  UPLOP3.LUT UP4, UPT, UPT, UPT, UPT, 0x40, 0x4 ;  /* 0x000000000004789c */ /* 0x000fe20003f8e870 */
[----:B------:R-:W-:Y:S01]  /*3070*/  UMOV UR16, UR10 ;  /* 0x0000000a00107c82 */ /* 0x000fe20008000000 */
[----:B------:R-:W-:Y:S01]  /*3080*/  UMOV UR15, UR5 ;  /* 0x00000005000f7c82 */ /* 0x000fe20008000000 */
[----:B------:R-:W-:-:S08]  /*3090*/  UMOV UR14, UR17 ;  /* 0x00000011000e7c82 */ /* 0x000fd00008000000 */
.L_x_57:
[----:B------:R-:W-:Y:S02]  /*30a0*/  UIADD3 UR16, UPT, UPT, UR16, 0x1, URZ ;  /* 0x0000000110107890 */ /* 0x000fe4000fffe0ff */
[----:B--2---:R-:W-:Y:S02]  /*30b0*/  ULEA UR7, UR14, UR6, 0x3 ;  /* 0x000000060e077291 */ /* 0x004fe4000f8e18ff */
[----:B------:R-:W-:Y:S01]  /*30c0*/  UISETP.NE.AND UP0, UPT, UR16, URZ, UPT ;  /* 0x000000ff1000728c */ /* 0x000fe2000bf05270 */
[----:B----4-:R-:W-:Y:S10]  /*30d0*/  @P2 BRA `(.L_x_55) ;  /* 0x00000000000c2947 */ /* 0x010ff40003800000 */
[----:B-1----:R-:W-:Y:S04]  /*30e0*/  SHF.L.U32 R3, R8, 0x1f, RZ ;  /* 0x0000001f08037819 */ /* 0x002fe800000006ff */
[----:B------:R-:W1:Y:S02]  /*30f0*/  SYNCS.PHASECHK.TRANS64.TRYWAIT P0, [UR7], R3 ;  /* 0x00000003ff0075a7 */ /* 0x000e640008001107 */
[----:B-1----:R-:W-:Y:S05]  /*3100*/  @!P0 BRA `(.L_x_56) ;  /* 0x0000004c00fc8947 */ /* 0x002fea0003800000 */
.L_x_55:
[----:B------:R-:W-:Y:S01]  /*3110*/  UISETP.NE.AND UP1, UPT, UR15, 0x1, UPT ;  /* 0x000000010f00788c */ /* 0x000fe2000bf25270 */
[----:B------:R-:W-:Y:S01]  /*3120*/  PLOP3.LUT P2, PT, PT, PT, PT, 0x80, 0x8 ;  /* 0x000000000008781c */ /* 0x000fe20003f4f070 */
[----:B------:R-:W-:Y:S02]  /*3130*/  UIADD3 UR17, UPT, UPT, UR14, 0x1, URZ ;  /* 0x000000010e117890 */ /* 0x000fe4000fffe0ff */
[----:B------:R-:W-:Y:S02]  /*3140*/  ULEA UR24, UR14, UR12, 0x9 ;  /* 0x0000000c0e187291 */ /* 0x000fe4000f8e48ff */
[----:B------:R-:W-:Y:S01]  /*3150*/  UISETP.NE.AND UP2, UPT, UR17, 0x3, UPT ;  /* 0x000000031100788c */ /* 0x000fe2000bf45270 */
[----:B------:R-:W-:Y:S01]  /*3160*/  PLOP3.LUT P0, PT, PT, PT, UP1, 0x80, 0x8 ;  /* 0x000000000008781c */ /* 0x000fe20003f0f018 */
[----:B------:R-:W-:Y:S02]  /*3170*/  ULEA UR26, UR14, UR11, 0x8 ;  /* 0x0000000b0e1a7291 */ /* 0x000fe4000f8e40ff */
[----:B------:R-:W-:Y:S02]  /*3180*/  USEL UR13, URZ, 0x1, UP2 ;  /* 0x00000001ff0d7887 */ /* 0x000fe40009000000 */
[----:B------:R-:W-:Y:S02]  /*3190*/  USEL UR17, UR17, URZ, UP2 ;  /* 0x000000ff11117287 */ /* 0x000fe40009000000 */
[----:B------:R-:W-:Y:S02]  /*31a0*/  UIADD3 UR30, UPT, UPT, UR24, 0x2, URZ ;  /* 0x00000002181e7890 */ /* 0x000fe4000fffe0ff */
[----:B------:R-:W-:Y:S01]  /*31b0*/  @UP1 ULEA UR4, UR17, UR6, 0x3 ;  /* 0x0000000611041291 */ /* 0x000fe2000f8e18ff */
[----:B------:R-:W-:Y:S01]  /*31c0*/  LOP3.LUT R8, R8, UR13, RZ, 0x3c, !PT ;  /* 0x0000000d08087c12 */ /* 0x000fe2000f8e3cff */
[----:B------:R-:W-:Y:S02]  /*31d0*/  UIADD3 UR28, UPT, UPT, UR26, 0x2, URZ ;  /* 0x000000021a1c7890 */ /* 0x000fe4000fffe0ff */
[----:B------:R-:W-:Y:S01]  /*31e0*/  UIADD3 UR7, UPT, UPT, UR7, 0x18, URZ ;  /* 0x0000001807077890 */ /* 0x000fe2000fffe0ff */
[----:B-1----:R-:W-:Y:S01]  /*31f0*/  @P0 SHF.L.U32 R0, R8, 0x1f, RZ ;  /* 0x0000001f08000819 */ /* 0x002fe200000006ff */
[----:B------:R-:W-:Y:S01]  /*3200*/  UMOV UR25, 0x80004020 ;  /* 0x8000402000197882 */ /* 0x000fe20000000000 */
[----:B------:R-:W-:Y:S01]  /*3210*/  UMOV UR27, 0x80004020 ;  /* 0x80004020001b7882 */ /* 0x000fe20000000000 */
[----:B------:R-:W-:Y:S01]  /*3220*/  UMOV UR31, 0x80004020 ;  /* 0x80004020001f7882 */ /* 0x000fe20000000000 */
[----:B------:R2:W4:Y:S01]  /*3230*/  @P0 SYNCS.PHASECHK.TRANS64.TRYWAIT P2, [UR4], R0 ;  /* 0x00000000ff0005a7 */ /* 0x0005220008041104 */
[----:B------:R-:W-:Y:S01]  /*3240*/  UIADD3 UR15, UPT, UPT, UR15, -0x1, URZ ;  /* 0xffffffff0f0f7890 */ /* 0x000fe2000fffe0ff */
[----:B------:R2:W-:Y:S01]  /*3250*/  UTCHMMA gdesc[UR26], gdesc[UR24], tmem[UR9], tmem[UR22], idesc[UR23], UP4 ;  /* 0x00ff16181a0075ea */ /* 0x0005e2000a000009 */
[----:B------:R-:W-:Y:S01]  /*3260*/  UPLOP3.LUT UP4, UPT, UPT, UPT, UPT, 0x80, 0x8 ;  /* 0x000000000008789c */ /* 0x000fe20003f8f070 */
[----:B------:R-:W-:Y:S01]  /*3270*/  UMOV UR29, 0x80004020 ;  /* 0x80004020001d7882 */ /* 0x000fe20000000000 */
[----:B------:R-:W-:Y:S01]  /*3280*/  UMOV UR14, UR17 ;  /* 0x00000011000e7c82 */ /* 0x000fe20008000000 */
[----:B------:R2:W-:Y:S01]  /*3290*/  UTCHMMA gdesc[UR28], gdesc[UR30], tmem[UR9], tmem[UR20], idesc[UR21], UPT ;  /* 0x00ff141e1c0075ea */ /* 0x0005e2000b800009 */
[----:B------:R2:W-:Y:S01]  /*32a0*/  UTCBAR [UR7], URZ ;  /* 0x000000ff070073e9 */ /* 0x0005e200080000ff */
[----:B------:R-:W-:Y:S06]  /*32b0*/  BRA.U UP0, `(.L_x_57) ;  /* 0xfffffffd00787547 */ /* 0x000fec000b83ffff */
.L_x_54:
[----:B------:R-:W-:Y:S01]  /*32c0*/  UIADD3 UR18, UPT, UPT, UR18, 0x1, URZ ;  /* 0x0000000112127890 */ /* 0x000fe2000fffe0ff */
[C---:B------:R-:W-:Y:S01]  /*32d0*/  ISETP.NE.AND P0, PT, R10.reuse, 0x2, PT ;  /* 0x000000020a00780c */ /* 0x040fe20003f05270 */
[----:B------:R-:W-:Y:S02]  /*32e0*/  UIADD3 UR8, UPT, UPT, UR8, 0xa0, URZ ;  /* 0x000000a008087890 */ /* 0x000fe4000fffe0ff */
[----:B------:R-:W-:Y:S01]  /*32f0*/  UISETP.NE.AND UP0, UPT, UR18, 0x4, UPT ;  /* 0x000000041200788c */ /* 0x000fe2000bf05270 */
[----:B-12---:R-:W-:Y:S02]  /*3300*/  SEL R0, RZ, 0x1, P0 ;  /* 0x00000001ff007807 */ /* 0x006fe40000000000 */
[----:B------:R-:W-:Y:S01]  /*3310*/  SEL R10, R10, RZ, P0 ;  /* 0x000000ff0a0a7207 */ /* 0x000fe20000000000 */
[----:B------:R-:W-:Y:S01]  /*3320*/  USEL UR4, URZ, 0x1, UP0 ;  /* 0x00000001ff047887 */ /* 0x000fe20008000000 */
[----:B------:R-:W-:Y:S01]  /*3330*/  LOP3.LUT R9, R9, R0, RZ, 0x3c, !PT ;  /* 0x0000000009097212 */ /* 0x000fe200078e3cff */
[----:B------:R-:W-:Y:S01]  /*3340*/  USEL UR18, UR18, URZ, UP0 ;  /* 0x000000ff12127287 */ /* 0x000fe20008000000 */
[----:B------:R1:W-:Y:S03]  /*3350*/  UTCBAR [UR8], URZ ;  /* 0x000000ff080073e9 */ /* 0x0003e600080000ff */
[----:B------:R-:W-:Y:S01]  /*3360*/  LOP3.LUT R11, R11, UR4, RZ, 0x3c, !PT ;  /* 0x000000040b0b7c12 */ /* 0x000fe2000f8e3cff */
[----:B------:R-:W-:Y:S07]  /*3370*/  @P1 BRA `(.L_x_58) ;  /* 0xfffffff800b01947 */ /* 0x000fee000383ffff */
[----:B------:R-:W2:Y:S01]  /*3380*/  S2UR UR4, SR_CgaCtaId ;  /* 0x00000000000479c3 */ /* 0x000ea20000008800 */
[----:B------:R-:W-:Y:S01]  /*3390*/  ELECT P0, URZ, PT ;  /* 0x0000000000ff782f */ /* 0x000fe20003800000 */
[----:B------:R-:W-:Y:S01]  /*33a0*/  IMAD.MOV.U32 R0, RZ, RZ, 0x1 ;  /* 0x00000001ff007424 */ /* 0x000fe200078e00ff */
[----:B------:R-:W-:Y:S01]  /*33b0*/  UIADD3 UR6, UPT, UPT, UR6, 0xc0, URZ ;  /* 0x000000c006067890 */ /* 0x000fe2000fffe0ff */
[----:B------:R-:W-:Y:S01]  /*33c0*/  SHF.L.U32 R3, R11, 0x1f, RZ ;  /* 0x0000001f0b037819 */ /* 0x000fe200000006ff */
[----:B------:R-:W-:-:S03]  /*33d0*/  UMOV UR5, 0x40 ;  /* 0x0000004000057882 */ /* 0x000fc60000000000 */
[----:B------:R-:W-:Y:S01]  /*33e0*/  UVIRTCOUNT.DEALLOC.SMPOOL 0x80 ;  /* 0x000000800000784c */ /* 0x000fe20000000000 */
[----:B--2---:R-:W-:Y:S02]  /*33f0*/  ULEA UR4, UR4, UR5, 0x18 ;  /* 0x0000000504047291 */ /* 0x004fe4000f8ec0ff */
[----:B------:R-:W-:-:S07]  /*3400*/  ULEA UR5, UR18, UR6, 0x3 ;  /* 0x0000000612057291 */ /* 0x000fce000f8e18ff */
[----:B------:R2:W-:Y:S02]  /*3410*/  @P0 STS.U8 [UR4+0x1c], R0 ;  /* 0x00001c00ff000988 */ /* 0x0005e40008000004 */
[----:B------:R-:W3:Y:S02]  /*3420*/  SYNCS.PHASECHK.TRANS64.TRYWAIT P0, [UR5], R3 ;  /* 0x00000003ff0075a7 */ /* 0x000ee40008001105 */
[----:B--23--:R-:W-:Y:S05]  /*3430*/  @!P0 BRA `(.L_x_59) ;  /* 0x0000004c00488947 */ /* 0x00cfea0003800000 */
.L_x_148:
[----:B------:R-:W-:-:S04]  /*3440*/  UIADD3 UR7, UPT, UPT, UR18, 0x1, URZ ;  /* 0x0000000112077890 */ /* 0x000fc8000fffe0ff */
[----:B------:R-:W-:-:S04]  /*3450*/  UISETP.NE.AND UP0, UPT, UR7, 0x4, UPT ;  /* 0x000000040700788c */ /* 0x000fc8000bf05270 */
[----:B-1----:R-:W-:Y:S02]  /*3460*/  USEL UR8, URZ, 0x1, UP0 ;  /* 0x00000001ff087887 */ /* 0x002fe40008000000 */
[----:B------:R-:W-:-:S04]  /*3470*/  USEL UR7, UR7, URZ, UP0 ;  /* 0x000000ff07077287 */ /* 0x000fc80008000000 */
[----:B------:R-:W-:Y:S01]  /*3480*/  ULEA UR5, UR7, UR6, 0x3 ;  /* 0x0000000607057291 */ /* 0x000fe2000f8e18ff */
[----:B------:R-:W-:-:S04]  /*3490*/  LOP3.LUT R2, R11, UR8, RZ, 0x3c, !PT ;  /* 0x000000080b027c12 */ /* 0x000fc8000f8e3cff */
[----:B--2---:R-:W-:-:S04]  /*34a0*/  SHF.L.U32 R3, R2, 0x1f, RZ ;  /* 0x0000001f02037819 */ /* 0x004fc800000006ff */
[----:B------:R-:W1:Y:S02]  /*34b0*/  SYNCS.PHASECHK.TRANS64.TRYWAIT P0, [UR5], R3 ;  /* 0x00000003ff0075a7 */ /* 0x000e640008001105 */
[----:B-1----:R-:W-:Y:S05]  /*34c0*/  @!P0 BRA `(.L_x_60) ;  /* 0x0000004c003c8947 */ /* 0x002fea0003800000 */
.L_x_150:
        /* <DEDUP_REMOVED lines=9> */
.L_x_152:
[----:B------:R-:W-:-:S04]  /*3560*/  UIADD3 UR7, UPT, UPT, UR7, 0x1, URZ ;  /* 0x0000000107077890 */ /* 0x000fc8000fffe0ff */
[----:B------:R-:W-:-:S04]  /*3570*/  UISETP.NE.AND UP0, UPT, UR7, 0x4, UPT ;  /* 0x000000040700788c */ /* 0x000fc8000bf05270 */
[----:B------:R-:W-:Y:S02]  /*3580*/  USEL UR5, URZ, 0x1, UP0 ;  /* 0x00000001ff057887 */ /* 0x000fe40008000000 */
[----:B------:R-:W-:-:S04]  /*3590*/  USEL UR7, UR7, URZ, UP0 ;  /* 0x000000ff07077287 */ /* 0x000fc80008000000 */
[----:B------:R-:W-:Y:S01]  /*35a0*/  ULEA UR7, UR7, UR6, 0x3 ;  /* 0x0000000607077291 */ /* 0x000fe2000f8e18ff */
[----:B-1----:R-:W-:-:S04]  /*35b0*/  LOP3.LUT R3, R2, UR5, RZ, 0x3c, !PT ;  /* 0x0000000502037c12 */ /* 0x002fc8000f8e3cff */
[----:B------:R-:W-:-:S04]  /*35c0*/  SHF.L.U32 R3, R3, 0x1f, RZ ;  /* 0x0000001f03037819 */ /* 0x000fc800000006ff */
[----:B------:R-:W1:Y:S02]  /*35d0*/  SYNCS.PHASECHK.TRANS64.TRYWAIT P0, [UR7], R3 ;  /* 0x00000003ff0075a7 */ /* 0x000e640008001107 */
[----:B-1----:R-:W-:Y:S05]  /*35e0*/  @!P0 BRA `(.L_x_62) ;  /* 0x0000004c00248947 */ /* 0x002fea0003800000 */
.L_x_154:
[----:B------:R-:W-:Y:S01]  /*35f0*/  NOP ;  /* 0x0000000000007918 */ /* 0x000fe20000000000 */
[----:B-1----:R-:W1:Y:S01]  /*3600*/  LDS R0, [UR4+0x14] ;  /* 0x00001404ff007984 */ /* 0x002e620008000800 */
[----:B------:R-:W-:Y:S01]  /*3610*/  ULOP3.LUT UR6, UR19, 0xffff, URZ, 0xc0, !UPT ;  /* 0x0000ffff13067892 */ /* 0x000fe2000f8ec0ff */
[----:B------:R-:W-:Y:S01]  /*3620*/  UMOV UR8, 0xffff ;  /* 0x0000ffff00087882 */ /* 0x000fe20000000000 */
[----:B------:R-:W-:Y:S02]  /*3630*/  UMOV UR5, 0x1 ;  /* 0x0000000100057882 */ /* 0x000fe40000000000 */
[----:B------:R-:W-:-:S04]  /*3640*/  USHF.R.U32.HI UR6, URZ, 0x5, UR6 ;  /* 0x00000005ff067899 */ /* 0x000fc80008011606 */
[----:B------:R-:W-:Y:S02]  /*3650*/  USHF.L.U32 UR8, UR8, UR6, URZ ;  /* 0x0000000608087299 */ /* 0x000fe400080006ff */
[----:B------:R-:W-:-:S04]  /*3660*/  USHF.L.U32 UR5, UR5, UR6, URZ ;  /* 0x0000000605057299 */ /* 0x000fc800080006ff */
[----:B-1----:R-:W-:-:S04]  /*3670*/  LOP3.LUT R0, R0, UR8, RZ, 0xc0, !PT ;  /* 0x0000000800007c12 */ /* 0x002fc8000f8ec0ff */
[----:B------:R-:W-:-:S13]  /*3680*/  ISETP.NE.AND P0, PT, R0, UR8, PT ;  /* 0x0000000800007c0c */ /* 0x000fda000bf05270 */
[----:B------:R-:W-:Y:S05]  /*3690*/  @P0 BRA `(.L_x_63) ;  /* 0x0000000000580947 */ /* 0x000fea0003800000 */
[----:B------:R-:W1:Y:S02]  /*36a0*/  LDS R0, [UR4+0x18] ;  /* 0x00001804ff007984 */ /* 0x000e640008000800 */
[----:B-1----:R-:W-:-:S04]  /*36b0*/  LOP3.LUT R0, R0, UR5, RZ, 0xc0, !PT ;  /* 0x0000000500007c12 */ /* 0x002fc8000f8ec0ff */
[----:B------:R-:W-:-:S13]  /*36c0*/  ISETP.NE.AND P0, PT, R0, UR5, PT ;  /* 0x0000000500007c0c */ /* 0x000fda000bf05270 */
[----:B------:R-:W-:Y:S05]  /*36d0*/  @P0 BRA `(.L_x_64) ;  /* 0x00000000003c0947 */ /* 0x000fea0003800000 */
[----:B------:R-:W1:Y:S01]  /*36e0*/  S2R R2, SR_LANEID ;  /* 0x0000000000027919 */ /* 0x000e620000000000 */
[----:B------:R-:W-:Y:S01]  /*36f0*/  ULOP3.LUT UR8, URZ, UR8, URZ, 0x33, !UPT ;  /* 0x00000008ff087292 */ /* 0x000fe2000f8e33ff */
[----:B------:R-:W-:Y:S01]  /*3700*/  LOP3.LUT R4, RZ, UR5, RZ, 0x33, !PT ;  /* 0x00000005ff047c12 */ /* 0x000fe2000f8e33ff */
[----:B------:R-:W-:Y:S02]  /*3710*/  VOTEU.ANY UR7, UPT, PT ;  /* 0x0000000000077886 */ /* 0x000fe400038e0100 */
[----:B------:R-:W-:Y:S01]  /*3720*/  UFLO.U32 UR7, UR7 ;  /* 0x00000007000772bd */ /* 0x000fe200080e0000 */
[----:B------:R-:W2:Y:S01]  /*3730*/  REDUX UR5, R4 ;  /* 0x00000000040573c4 */ /* 0x000ea20000000000 */
[----:B------:R-:W-:-:S06]  /*3740*/  IMAD.U32 R0, RZ, RZ, UR8 ;  /* 0x00000008ff007e24 */ /* 0x000fcc000f8e00ff */
[----:B------:R3:W-:Y:S01]  /*3750*/  UTCATOMSWS.AND URZ, UR8 ;  /* 0x0000000800ff79e3 */ /* 0x0007e20008000000 */
[----:B------:R-:W4:Y:S01]  /*3760*/  REDUX UR6, R0 ;  /* 0x00000000000673c4 */ /* 0x000f220000000000 */
[----:B-1----:R-:W-:Y:S01]  /*3770*/  ISETP.EQ.U32.AND P0, PT, R2, UR7, PT ;  /* 0x0000000702007c0c */ /* 0x002fe2000bf02070 */
[----:B--2---:R-:W-:Y:S01]  /*3780*/  IMAD.U32 R2, RZ, RZ, UR5 ;  /* 0x00000005ff027e24 */ /* 0x004fe2000f8e00ff */
[----:B----4-:R-:W-:-:S11]  /*3790*/  MOV R3, UR6 ;  /* 0x0000000600037c02 */ /* 0x010fd60008000f00 */
[----:B------:R3:W-:Y:S04]  /*37a0*/  @P0 ATOMS.AND RZ, [UR4+0x14], R3 ;  /* 0x00001403ffff098c */ /* 0x0007e8000a800004 */
[----:B------:R3:W-:Y:S01]  /*37b0*/  @P0 ATOMS.AND RZ, [UR4+0x18], R2 ;  /* 0x00001802ffff098c */ /* 0x0007e2000a800004 */
[----:B------:R-:W-:Y:S05]  /*37c0*/  BRA `(.L_x_65) ;  /* 0x0000000000147947 */ /* 0x000fea0003800000 */
.L_x_64:
[----:B------:R-:W-:Y:S02]  /*37d0*/  MOV R2, 0x37f0 ;  /* 0x000037f000027802 */ /* 0x000fe40000000f00 */
[----:B----45:R-:W-:Y:S05]  /*37e0*/  CALL.REL.NOINC `($__internal_0_$__cuda_sm10x_tcgen05_guardrail_trap_col_being_dealloced_not_returned_by_alloc) ;  /* 0x00000050000c7944 */ /* 0x030fea0003c00000 */
[----:B------:R-:W-:Y:S05]  /*37f0*/  BRA `(.L_x_65) ;  /* 0x0000000000087947 */ /* 0x000fea0003800000 */
.L_x_63:
[----:B------:R-:W-:Y:S02]  /*3800*/  MOV R2, 0x3820 ;  /* 0x0000382000027802 */ /* 0x000fe40000000f00 */
[----:B----45:R-:W-:Y:S05]  /*3810*/  CALL.REL.NOINC `($__internal_2_$__cuda_sm10x_tcgen05_guardrail_trap_unallocated_columns_being_dealloced) ;  /* 0x0000005000187944 */ /* 0x030fea0003c00000 */
.L_x_65:
[----:B------:R-:W-:Y:S01]  /*3820*/  NOP ;  /* 0x0000000000007918 */ /* 0x000fe20000000000 */
[----:B---3--:R-:W-:Y:S05]  /*3830*/  EXIT ;  /* 0x000000000000794d */ /* 0x008fea0003800000 */
.L_x_47:
[----:B------:R-:W-:-:S09]  /*3840*/  UISETP.NE.OR UP2, UPT, UR8, 0x3, !UP2 ;  /* 0x000000030800788c */ /* 0x000fd2000d745670 */
[----:B------:R-:W-:Y:S05]  /*3850*/  BRA.U UP2, `(.L_x_66) ;  /* 0x0000001102147547 */ /* 0x000fea000b800000 */
[----:B------:R-:W1:Y:S01]  /*3860*/  LDC R0, c[0x0][0xb30] ;  /* 0x0002cc00ff007b82 */ /* 0x000e620000000800 */
[----:B------:R-:W2:Y:S01]  /*3870*/  LDCU.64 UR8, c[0x0][0x888] ;  /* 0x00011100ff0877ac */ /* 0x000ea20008000a00 */
[----:B------:R-:W-:Y:S02]  /*3880*/  HFMA2 R25, -RZ, RZ, 0, 0 ;  /* 0x00000000ff197431 */ /* 0x000fe400000001ff */
[----:B------:R-:W-:Y:S01]  /*3890*/  IMAD.MOV.U32 R32, RZ, RZ, 0x1 ;  /* 0x00000001ff207424 */ /* 0x000fe200078e00ff */
[----:B------:R-:W-:Y:S01]  /*38a0*/  MOV R23, 0x1000 ;  /* 0x0000100000177802 */ /* 0x000fe20000000f00 */
[----:B------:R-:W4:Y:S01]  /*38b0*/  LDCU.64 UR4, c[0x0][0x890] ;  /* 0x00011200ff0477ac */ /* 0x000f220008000a00 */
[----:B------:R-:W-:Y:S01]  /*38c0*/  IMAD.MOV.U32 R27, RZ, RZ, RZ ;  /* 0x000000ffff1b7224 */ /* 0x000fe200078e00ff */
[----:B------:R-:W3:Y:S01]  /*38d0*/  LDC R19, c[0x0][0x370] ;  /* 0x0000dc00ff137b82 */ /* 0x000ee20000000800 */
[----:B------:R-:W-:Y:S01]  /*38e0*/  UMOV UR7, 0x400 ;  /* 0x0000040000077882 */ /* 0x000fe20000000000 */
[----:B------:R-:W-:-:S02]  /*38f0*/  UPLOP3.LUT UP1, UPT, UPT, UPT, UPT, 0x40, 0x4 ;  /* 0x000000000004789c */ /* 0x000fc40003f2e870 */
[----:B------:R-:W-:-:S04]  /*3900*/  ULEA UR7, UR37, UR7, 0x18 ;  /* 0x0000000725077291 */ /* 0x000fc8000f8ec0ff */
[----:B------:R-:W3:Y:S01]  /*3910*/  LDC R2, c[0x0][0xb0c] ;  /* 0x0002c300ff027b82 */ /* 0x000ee20000000800 */
[----:B------:R-:W-:Y:S02]  /*3920*/  UIADD3 UR13, UPT, UPT, UR7, 0x48, URZ ;  /* 0x00000048070d7890 */ /* 0x000fe4000fffe0ff */
[----:B--2---:R-:W-:Y:S02]  /*3930*/  UISETP.NE.U32.AND UP2, UPT, UR8, URZ, UPT ;  /* 0x000000ff0800728c */ /* 0x004fe4000bf45070 */
[----:B------:R-:W-:Y:S02]  /*3940*/  UIADD3 UR33, UPT, UPT, UR7, 0x30, URZ ;  /* 0x0000003007217890 */ /* 0x000fe4000fffe0ff */
[----:B----4-:R-:W-:Y:S01]  /*3950*/  UISETP.NE.U32.AND UP3, UPT, UR4, URZ, UPT ;  /* 0x000000ff0400728c */ /* 0x010fe2000bf65070 */
[----:B------:R-:W2:Y:S01]  /*3960*/  LDC R18, c[0x0][0xb20] ;  /* 0x0002c800ff127b82 */ /* 0x000ea20000000800 */
[----:B-1----:R-:W-:Y:S01]  /*3970*/  ISETP.NE.AND P1, PT, R0, 0x1, PT ;  /* 0x000000010000780c */ /* 0x002fe20003f25270 */
[----:B------:R-:W-:-:S02]  /*3980*/  UISETP.NE.AND.EX UP2, UPT, UR9, URZ, UPT, UP2 ;  /* 0x000000ff0900728c */ /* 0x000fc4000bf45320 */
[----:B------:R-:W-:Y:S02]  /*3990*/  UIADD3 UR25, UPT, UPT, UR7, 0x38, URZ ;  /* 0x0000003807197890 */ /* 0x000fe4000fffe0ff */
[----:B------:R-:W-:Y:S02]  /*39a0*/  UIADD3 UR17, UPT, UPT, UR7, 0x40, URZ ;  /* 0x0000004007117890 */ /* 0x000fe4000fffe0ff */
[----:B------:R-:W1:Y:S01]  /*39b0*/  LDC.64 R36, c[0x0][0x348] ;  /* 0x0000d200ff247b82 */ /* 0x000e620000000a00 */
[----:B------:R-:W-:Y:S02]  /*39c0*/  UPRMT UR13, UR37, 0x654, UR13 ;  /* 0x00000654250d7896 */ /* 0x000fe4000800000d */
[----:B------:R-:W-:-:S05]  /*39d0*/  UISETP.NE.AND.EX UP3, UPT, UR5, URZ, UPT, UP3 ;  /* 0x000000ff0500728c */ /* 0x000fca000bf65330 */
[----:B------:R-:W4:Y:S08]  /*39e0*/  LDC.64 R16, c[0x0][0xb10] ;  /* 0x0002c400ff107b82 */ /* 0x000f300000000a00 */
[----:B------:R-:W1:Y:S08]  /*39f0*/  LDC.64 R6, c[0x0][0xb18] ;  /* 0x0002c600ff067b82 */ /* 0x000e700000000a00 */
[----:B------:R-:W1:Y:S08]  /*3a00*/  LDC.64 R4, c[0x0][0xb28] ;  /* 0x0002ca00ff047b82 */ /* 0x000e700000000a00 */
[----:B--23--:R-:W1:Y:S02]  /*3a10*/  LDC R22, c[0x0][0x374] ;  /* 0x0000dd00ff167b82 */ /* 0x00ce640000000800 */
.L_x_77:
[----:B------:R-:W-:Y:S02]  /*3a20*/  LEA R0, R27, UR7, 0x3 ;  /* 0x000000071b007c11 */ /* 0x000fe4000f8e18ff */
[----:B------:R-:W-:Y:S02]  /*3a30*/  SHF.L.U32 R3, R25, 0x1f, RZ ;  /* 0x0000001f19037819 */ /* 0x000fe400000006ff */
[----:B------:R-:W-:Y:S02]  /*3a40*/  LEA R28, R27, UR7, 0x4 ;  /* 0x000000071b1c7c11 */ /* 0x000fe4000f8e20ff */
[----:B--2---:R-:W2:Y:S02]  /*3a50*/  SYNCS.PHASECHK.TRANS64.TRYWAIT P0, [R0+URZ+0x80], R3 ;  /* 0x00008003000075a7 */ /* 0x004ea400080011ff */
[----:B--2---:R-:W-:Y:S05]  /*3a60*/  @!P0 BRA `(.L_x_67) ;  /* 0x00000048001c8947 */ /* 0x004fea0003800000 */
.L_x_155:
[----:B------:R-:W-:Y:S01]  /*3a70*/  ISETP.GE.AND P0, PT, R26, 0x1, PT ;  /* 0x000000011a00780c */ /* 0x000fe20003f06270 */
[----:B------:R-:W3:Y:S01]  /*3a80*/  LDS.128 R28, [R28+0x110] ;  /* 0x000110001c1c7984 */ /* 0x000ee20000000c00 */
[----:B--2---:R-:W-:Y:S01]  /*3a90*/  VIADD R0, R0, 0x90 ;  /* 0x0000009000007836 */ /* 0x004fe20000000000 */
[----:B------:R-:W-:Y:S01]  /*3aa0*/  @!PT LDS RZ, [RZ] ;  /* 0x00000000fffff984 */ /* 0x000fe20000000800 */
[----:B------:R-:W-:Y:S01]  /*3ab0*/  @!PT LDS RZ, [RZ] ;  /* 0x00000000fffff984 */ /* 0x000fe20000000800 */
[----:B------:R-:W-:Y:S01]  /*3ac0*/  @!PT LDS RZ, [RZ] ;  /* 0x00000000fffff984 */ /* 0x000fe20000000800 */
[----:B------:R-:W-:Y:S01]  /*3ad0*/  @!PT LDS RZ, [RZ] ;  /* 0x00000000fffff984 */ /* 0x000fe20000000800 */
[----:B------:R2:W-:Y:S06]  /*3ae0*/  MEMBAR.ALL.CTA ;  /* 0x0000000000007992 */ /* 0x0005ec0000008000 */
[----:B--2---:R-:W2:Y:S01]  /*3af0*/  FENCE.VIEW.ASYNC.S ;  /* 0x00000000000073c6 */ /* 0x004ea20000000000 */
[----:B------:R-:W-:Y:S04]  /*3b00*/  PRMT R0, RZ, 0x654, R0 ;  /* 0x00000654ff007816 */ /* 0x000fe80000000000 */
[----:B--2---:R2:W-:Y:S01]  /*3b10*/  SYNCS.ARRIVE.TRANS64.RED.A1T0 RZ, [R0+URZ], RZ ;  /* 0x000000ff00ff79a7 */ /* 0x0045e200081004ff */
[----:B---3--:R-:W-:Y:S11]  /*3b20*/  LOP3.LUT P3, RZ, R30, 0x1, RZ, 0xc0, !PT ;  /* 0x000000011eff7812 */ /* 0x008ff6000786c0ff */
[----:B------:R-:W-:Y:S02]  /*3b30*/  @!UPT UIADD3 URZ, UPT, UPT, URZ, URZ, URZ ;  /* 0x000000fffffff290 */ /* 0x000fe4000fffe0ff */
[----:B------:R-:W-:Y:S02]  /*3b40*/  @P3 MOV R13, R28 ;  /* 0x0000001c000d3202 */ /* 0x000fe40000000f00 */
[----:B------:R-:W-:Y:S01]  /*3b50*/  @P3 LOP3.LUT R8, R29, 0xffff, RZ, 0xc0, !PT ;  /* 0x0000ffff1d083812 */ /* 0x000fe200078ec0ff */
[----:B--2---:R-:W-:Y:S06]  /*3b60*/  @!P0 BRA `(.L_x_68) ;  /* 0x0000000000a48947 */ /* 0x004fec0003800000 */
[----:B-1---5:R-:W-:Y:S01]  /*3b70*/  IMAD.HI.U32 R33, R22, R7, RZ ;  /* 0x0000000716217227 */ /* 0x022fe200078e00ff */
[----:B------:R-:W-:Y:S02]  /*3b80*/  ISETP.NE.AND P0, PT, R6, 0x1, PT ;  /* 0x000000010600780c */ /* 0x000fe40003f05270 */
[----:B------:R-:W-:Y:S01]  /*3b90*/  ISETP.NE.AND P2, PT, R26, 0x1, PT ;  /* 0x000000011a00780c */ /* 0x000fe20003f45270 */
[----:B----4-:R-:W-:Y:S01]  /*3ba0*/  IMAD.HI.U32 R34, R19, R16, RZ ;  /* 0x0000001013227227 */ /* 0x010fe200078e00ff */
[----:B------:R-:W-:Y:S02]  /*3bb0*/  SHF.R.U32.HI R33, RZ, R18, R33 ;  /* 0x00000012ff217219 */ /* 0x000fe40000011621 */
[----:B------:R-:W-:Y:S01]  /*3bc0*/  ISETP.NE.AND P4, PT, R2, 0x1, PT ;  /* 0x000000010200780c */ /* 0x000fe20003f85270 */
[----:B------:R-:W-:Y:S01]  /*3bd0*/  IMAD.HI.U32 R38, R13, R16, RZ ;  /* 0x000000100d267227 */ /* 0x000fe200078e00ff */
[----:B------:R-:W-:Y:S02]  /*3be0*/  SHF.R.U32.HI R34, RZ, R17, R34 ;  /* 0x00000011ff227219 */ /* 0x000fe40000011622 */
[----:B------:R-:W-:Y:S01]  /*3bf0*/  SEL R3, R22, R33, !P0 ;  /* 0x0000002116037207 */ /* 0x000fe20004000000 */
[C---:B------:R-:W-:Y:S01]  /*3c00*/  IMAD.HI.U32 R33, R8.reuse, R7, RZ ;  /* 0x0000000708217227 */ /* 0x040fe200078e00ff */
[----:B------:R-:W-:Y:S02]  /*3c10*/  SEL R11, R19, R34, !P4 ;  /* 0x00000022130b7207 */ /* 0x000fe40006000000 */
[----:B------:R-:W-:Y:S01]  /*3c20*/  SHF.R.U32.HI R38, RZ, R17, R38 ;  /* 0x00000011ff267219 */ /* 0x000fe20000011626 */
[----:B------:R-:W-:Y:S01]  /*3c30*/  IMAD.HI.U32 R40, R3, R4, RZ ;  /* 0x0000000403287227 */ /* 0x000fe200078e00ff */
[----:B------:R-:W-:Y:S03]  /*3c40*/  SHF.R.U32.HI R33, RZ, R18, R33 ;  /* 0x00000012ff217219 */ /* 0x000fe60000011621 */
[----:B------:R-:W-:Y:S01]  /*3c50*/  IMAD.HI.U32 R34, R11, R4, RZ ;  /* 0x000000040b227227 */ /* 0x000fe200078e00ff */
[----:B------:R-:W-:Y:S02]  /*3c60*/  @P2 SHF.R.U32.HI R3, RZ, R5, R40 ;  /* 0x00000005ff032219 */ /* 0x000fe40000011628 */
[----:B------:R-:W-:Y:S02]  /*3c70*/  SEL R9, R8, R33, !P0 ;  /* 0x0000002108097207 */ /* 0x000fe40004000000 */
[----:B------:R-:W-:Y:S01]  /*3c80*/  @P2 SHF.R.U32.HI R11, RZ, R5, R34 ;  /* 0x00000005ff0b2219 */ /* 0x000fe20000011622 */
[C---:B------:R-:W-:Y:S01]  /*3c90*/  IMAD R10, R26.reuse, R3, RZ ;  /* 0x000000031a0a7224 */ /* 0x040fe200078e02ff */
[----:B------:R-:W-:Y:S01]  /*3ca0*/  SEL R3, R13, R38, !P4 ;  /* 0x000000260d037207 */ /* 0x000fe20006000000 */
[C---:B------:R-:W-:Y:S03]  /*3cb0*/  IMAD.HI.U32 R14, R9.reuse, R4, RZ ;  /* 0x00000004090e7227 */ /* 0x040fe600078e00ff */
[----:B------:R-:W-:Y:S01]  /*3cc0*/  ISETP.GE.AND P0, PT, R9, R10, PT ;  /* 0x0000000a0900720c */ /* 0x000fe20003f06270 */
[C---:B------:R-:W-:Y:S01]  /*3cd0*/  IMAD R12, R26.reuse, R11, RZ ;  /* 0x0000000b1a0c7224 */ /* 0x040fe200078e02ff */
[-C--:B------:R-:W-:Y:S04]  /*3ce0*/  SHF.R.U32.HI R14, RZ, R5.reuse, R14 ;  /* 0x00000005ff0e7219 */ /* 0x080fe8000001160e */
[----:B------:R-:W-:Y:S02]  /*3cf0*/  ISETP.GE.OR P0, PT, R3, R12, P0 ;  /* 0x0000000c0300720c */ /* 0x000fe40000706670 */
[----:B------:R-:W-:Y:S05]  /*3d00*/  SEL R15, R9, R14, !P2 ;  /* 0x0000000e090f7207 */ /* 0x000fea0005000000 */
[----:B------:R-:W-:Y:S04]  /*3d10*/  IMAD.MOV R14, RZ, RZ, -R15 ;  /* 0x000000ffff0e7224 */ /* 0x000fe800078e0a0f */
[----:B------:R-:W-:Y:S02]  /*3d20*/  IMAD R14, R26, R14, R9 ;  /* 0x0000000e1a0e7224 */ /* 0x000fe400078e0209 */
[C---:B------:R-:W-:Y:S05]  /*3d30*/  @!P0 IMAD.HI.U32 R10, R3.reuse, R4, RZ ;  /* 0x00000004030a8227 */ /* 0x040fea00078e00ff */
[----:B------:R-:W-:Y:S04]  /*3d40*/  @!P0 SHF.R.U32.HI R10, RZ, R5, R10 ;  /* 0x00000005ff0a8219 */ /* 0x000fe8000001160a */
[----:B------:R-:W-:Y:S01]  /*3d50*/  @!P0 SEL R0, R3, R10, !P2 ;  /* 0x0000000a03008207 */ /* 0x000fe20005000000 */
[----:B------:R-:W-:Y:S03]  /*3d60*/  IMAD.MOV R10, RZ, RZ, -R3 ;  /* 0x000000ffff0a7224 */ /* 0x000fe600078e0a03 */
[----:B------:R-:W-:Y:S01]  /*3d70*/  @!P0 IADD3 R15, PT, PT, R15, -R0, RZ ;  /* 0x800000000f0f8210 */ /* 0x000fe20007ffe0ff */
[----:B------:R-:W-:Y:S01]  /*3d80*/  @!P0 IMAD R0, R11, R14, R0 ;  /* 0x0000000e0b008224 */ /* 0x000fe200078e0200 */
[----:B------:R-:W-:Y:S01]  /*3d90*/  IADD3 R11, PT, PT, -R9, RZ, RZ ;  /* 0x000000ff090b7210 */ /* 0x000fe20007ffe1ff */
[----:B------:R-:W-:Y:S02]  /*3da0*/  IMAD R13, R2, R10, R13 ;  /* 0x0000000a020d7224 */ /* 0x000fe400078e020d */
[----:B------:R-:W-:Y:S02]  /*3db0*/  @!P0 IMAD R9, R15, R26, R3 ;  /* 0x0000001a0f098224 */ /* 0x000fe400078e0203 */
[----:B------:R-:W-:Y:S02]  /*3dc0*/  @!P0 IMAD.MOV.U32 R3, RZ, RZ, R0 ;  /* 0x000000ffff038224 */ /* 0x000fe400078e0000 */
[----:B------:R-:W-:Y:S02]  /*3dd0*/  IMAD R8, R6, R11, R8 ;  /* 0x0000000b06087224 */ /* 0x000fe400078e0208 */
[----:B------:R-:W-:Y:S02]  /*3de0*/  IMAD R13, R3, R2, R13 ;  /* 0x00000002030d7224 */ /* 0x000fe400078e020d */
[----:B------:R-:W-:Y:S02]  /*3df0*/  IMAD R8, R9, R6, R8 ;  /* 0x0000000609087224 */ /* 0x000fe400078e0208 */
.L_x_68:
[----:B------:R-:W-:Y:S05]  /*3e00*/  BRA.U UP1, `(.L_x_69) ;  /* 0x0000000101107547 */ /* 0x000fea000b800000 */
[----:B------:R-:W-:Y:S04]  /*3e10*/  MOV R0, UR6 ;  /* 0x0000000600007c02 */ /* 0x000fe80008000f00 */
[----:B------:R-:W-:Y:S04]  /*3e20*/  SHF.L.U32 R3, R0, 0x1f, RZ ;  /* 0x0000001f00037819 */ /* 0x000fe800000006ff */
[----:B------:R-:W2:Y:S02]  /*3e30*/  SYNCS.PHASECHK.TRANS64.TRYWAIT P0, [UR7+0x78], R3 ;  /* 0x00007803ff0075a7 */ /* 0x000ea40008001107 */
[----:B--2---:R-:W-:Y:S05]  /*3e40*/  @!P0 BRA `(.L_x_70) ;  /* 0x0000004400388947 */ /* 0x004fea0003800000 */
.L_x_69:
[----:B------:R-:W-:Y:S02]  /*3e50*/  R2UR UR35, R21 ;  /* 0x00000000152372ca */ /* 0x000fe400000e0000 */
[----:B------:R-:W-:Y:S02]  /*3e60*/  R2UR UR34, R20 ;  /* 0x00000000142272ca */ /* 0x000fe400000e0000 */
[----:B------:R-:W-:Y:S02]  /*3e70*/  ISETP.NE.U32.AND P2, PT, RZ, UR4, PT ;  /* 0x00000004ff007c0c */ /* 0x000fe4000bf45070 */
[----:B------:R-:W-:Y:S02]  /*3e80*/  SHF.L.U32 R12, R32, 0x1f, RZ ;  /* 0x0000001f200c7819 */ /* 0x000fe400000006ff */
[----:B------:R-:W-:Y:S05]  /*3e90*/  ISETP.NE.AND.EX P2, PT, RZ, UR5, PT, P2 ;  /* 0x00000005ff007c0c */ /* 0x000fea000bf45320 */
[----:B------:R-:W-:Y:S02]  /*3ea0*/  USHF.L.U32 UR35, UR35, 0x6, URZ ;  /* 0x0000000623237899 */ /* 0x000fe400080006ff */
[----:B------:R-:W-:Y:S01]  /*3eb0*/  USHF.L.U32 UR34, UR34, 0x7, URZ ;  /* 0x0000000722227899 */ /* 0x000fe200080006ff */
[----:B------:R-:W-:Y:S11]  /*3ec0*/  BRA.U !UP3, `(.L_x_71) ;  /* 0x000000010b347547 */ /* 0x000ff6000b800000 */
[----:B------:R-:W-:Y:S01]  /*3ed0*/  UPLOP3.LUT UP0, UPT, UPT, UPT, UP2, 0x80, 0x8 ;  /* 0x000000000008789c */ /* 0x000fe20003f0f020 */
[----:B--2---:R-:W-:Y:S02]  /*3ee0*/  HFMA2 R0, -RZ, RZ, 0, 5.9604644775390625e-08 ;  /* 0x00000001ff007431 */ /* 0x004fe400000001ff */
[----:B------:R-:W-:Y:S03]  /*3ef0*/  IMAD.MOV.U32 R59, RZ, RZ, 0x1 ;  /* 0x00000001ff3b7424 */ /* 0x000fe600078e00ff */
[----:B------:R-:W-:Y:S05]  /*3f00*/  PLOP3.LUT P0, PT, PT, PT, UP0, 0x80, 0x8 ;  /* 0x000000000008781c */ /* 0x000fea0003f0f008 */
[----:B------:R-:W2:Y:S01]  /*3f10*/  @UP0 LDCU.64 UR10, c[0x0][0x888] ;  /* 0x00011100ff0a07ac */ /* 0x000ea20008000a00 */
[----:B------:R-:W-:Y:S07]  /*3f20*/  @UP0 UIMAD UR8, UR36, UR4, URZ ;  /* 0x00000004240802a4 */ /* 0x000fee000f8e02ff */
[----:B------:R-:W-:Y:S01]  /*3f30*/  @!P0 PRMT R59, R0, 0x7610, R59 ;  /* 0x00007610003b8816 */ /* 0x000fe2000000003b */
[----:B--2---:R-:W-:Y:S03]  /*3f40*/  @UP0 UIMAD.WIDE UR10, UR8, 0x4, UR10 ;  /* 0x00000004080a08a5 */ /* 0x004fe6000f8e020a */
[----:B------:R-:W2:Y:S03]  /*3f50*/  @!UP0 LDCU UR8, c[0x0][0x880] ;  /* 0x00011000ff0887ac */ /* 0x000ea60008000800 */
[----:B------:R-:W-:Y:S01]  /*3f60*/  IMAD.U32 R10, RZ, RZ, UR10 ;  /* 0x0000000aff0a7e24 */ /* 0x000fe2000f8e00ff */
[----:B------:R-:W-:Y:S05]  /*3f70*/  MOV R11, UR11 ;  /* 0x0000000b000b7c02 */ /* 0x000fea0008000f00 */
[----:B-----5:R3:W5:Y:S02]  /*3f80*/  @P0 LDG.E R35, desc[UR46][R10.64] ;  /* 0x0000002e0a230981 */ /* 0x020764000c1e1900 */
[----:B--23--:R-:W-:Y:S07]  /*3f90*/  @!P0 IMAD.U32 R35, RZ, RZ, UR8 ;  /* 0x00000008ff238e24 */ /* 0x00cfee000f8e00ff */
.L_x_71:
[----:B-----5:R-:W-:Y:S01]  /*3fa0*/  @!P2 FSETP.EQ.AND P0, PT, R35, RZ, PT ;  /* 0x000000ff2300a20b */ /* 0x020fe20003f02000 */
[----:B------:R-:W-:Y:S01]  /*3fb0*/  @!UPT UIADD3 URZ, UPT, UPT, URZ, URZ, URZ ;  /* 0x000000fffffff290 */ /* 0x000fe2000fffe0ff */
[----:B------:R-:W-:Y:S11]  /*3fc0*/  @!P2 BRA `(.L_x_72) ;  /* 0x000000000014a947 */ /* 0x000ff60003800000 */
[----:B------:R-:W-:Y:S02]  /*3fd0*/  LOP3.LUT P2, RZ, R59, 0xff, RZ, 0xc0, !PT ;  /* 0x000000ff3bff7812 */ /* 0x000fe4000784c0ff */
[----:B------:R-:W-:Y:S04]  /*3fe0*/  PLOP3.LUT P0, PT, PT, PT, UP0, 0x80, 0x8 ;  /* 0x000000000008781c */ /* 0x000fe80003f0f008 */
[----:B------:R-:W-:Y:S07]  /*3ff0*/  PLOP3.LUT P0, PT, P0, PT, PT, 0x8, 0x80 ;  /* 0x000000000080781c */ /* 0x000fee000070e170 */
[----:B------:R-:W-:Y:S11]  /*4000*/  @P2 FSETP.EQ.AND P0, PT, R35, RZ, PT ;  /* 0x000000ff2300220b */ /* 0x000ff60003f02000 */
[----:B------:R-:W-:Y:S02]  /*4010*/  @!UPT UIADD3 URZ, UPT, UPT, URZ, URZ, URZ ;  /* 0x000000fffffff290 */ /* 0x000fe4000fffe0ff */
.L_x_72:
[----:B------:R-:W3:Y:S01]  /*4020*/  SYNCS.PHASECHK.TRANS64.TRYWAIT P2, [UR7+0x50], R12 ;  /* 0x0000500cff0075a7 */ /* 0x000ee20008041107 */
[----:B------:R-:W-:Y:S04]  /*4030*/  ELECT P4, URZ, PT ;  /* 0x0000000000ff782f */ /* 0x000fe80003880000 */
[----:B------:R-:W-:Y:S11]  /*4040*/  PLOP3.LUT P4, PT, P0, P4, PT, 0xf2, 0x2f ;  /* 0x00000000002f781c */ /* 0x000ff60000789e72 */
[----:B------:R-:W-:Y:S02]  /*4050*/  @!UPT UIADD3 URZ, UPT, UPT, URZ, URZ, URZ ;  /* 0x000000fffffff290 */ /* 0x000fe4000fffe0ff */
[----:B-1----:R-:W-:Y:S05]  /*4060*/  @!P4 IADD3 R9, P0, PT, R36, 0x580, RZ ;  /* 0x000005802409c810 */ /* 0x002fea0007f1e0ff */
[----:B--2---:R-:W-:Y:S01]  /*4070*/  @!P4 IMAD.X R0, RZ, RZ, R37, P0 ;  /* 0x000000ffff00c224 */ /* 0x004fe200000e0625 */
[----:B---3--:R-:W-:Y:S07]  /*4080*/  @!P2 BRA `(.L_x_73) ;  /* 0x0000004000c0a947 */ /* 0x008fee0003800000 */
.L_x_158:
[----:B------:R-:W-:Y:S01]  /*4090*/  @!P4 R2UR UR8, R0 ;  /* 0x000000000008c2ca */ /* 0x000fe200000e0000 */
[----:B------:R-:W-:Y:S01]  /*40a0*/  VOTEU.ALL UP1, P4 ;  /* 0x0000000000ff7886 */ /* 0x000fe20002020000 */
[----:B------:R-:W-:Y:S01]  /*40b0*/  @!P4 R2UR UR9, R9 ;  /* 0x000000000909c2ca */ /* 0x000fe200000e0000 */
[----:B------:R-:W-:Y:S01]  /*40c0*/  @!P4 IMAD.MOV.U32 R0, RZ, RZ, 0x1000 ;  /* 0x00001000ff00c424 */ /* 0x000fe200078e00ff */
[----:B------:R-:W-:Y:S01]  /*40d0*/  UMOV UR10, 0x0 ;  /* 0x00000000000a7882 */ /* 0x000fe20000000000 */
[----:B------:R-:W-:Y:S01]  /*40e0*/  UMOV UR11, 0x10000000 ;  /* 0x10000000000b7882 */ /* 0x000fe20000000000 */
[----:B------:R-:W-:Y:S01]  /*40f0*/  @!UP1 UIADD3 UR32, UPT, UPT, UR7, 0x200, URZ ;  /* 0x0000020007209890 */ /* 0x000fe2000fffe0ff */
[----:B------:R-:W-:Y:S01]  /*4100*/  @!P4 IADD3 R9, P0, PT, R36, 0x580, RZ ;  /* 0x000005802409c810 */ /* 0x000fe20007f1e0ff */
[----:B------:R-:W-:Y:S05]  /*4110*/  VOTEU.ALL UP1, P4 ;  /* 0x0000000000ff7886 */ /* 0x000fea0002020000 */
[----:B------:R-:W-:Y:S01]  /*4120*/  IMAD.U32 R11, RZ, RZ, UR8 ;  /* 0x00000008ff0b7e24 */ /* 0x000fe2000f8e00ff */
[----:B------:R-:W-:Y:S01]  /*4130*/  UPRMT UR8, UR37, 0x654, UR33 ;  /* 0x0000065425087896 */ /* 0x000fe20008000021 */
[----:B------:R-:W-:Y:S03]  /*4140*/  IMAD.U32 R10, RZ, RZ, UR9 ;  /* 0x00000009ff0a7e24 */ /* 0x000fe6000f8e00ff */
[----:B------:R-:W-:Y:S02]  /*4150*/  @!P4 R2UR UR15, R11 ;  /* 0x000000000b0fc2ca */ /* 0x000fe400000e0000 */
[----:B------:R-:W-:Y:S11]  /*4160*/  @!P4 R2UR UR14, R10 ;  /* 0x000000000a0ec2ca */ /* 0x000ff600000e0000 */
[----:B------:R-:W-:Y:S02]  /*4170*/  @!UPT UIADD3 URZ, UPT, UPT, URZ, URZ, URZ ;  /* 0x000000fffffff290 */ /* 0x000fe4000fffe0ff */
[----:B------:R2:W-:Y:S01]  /*4180*/  @!UP1 UTMALDG.3D [UR32], [UR14], desc[UR10] ;  /* 0x00000a200e0095b4 */ /* 0x0005e20008011000 */
[----:B------:R3:W-:Y:S01]  /*4190*/  @!P4 SYNCS.ARRIVE.TRANS64.RED.A0TR RZ, [UR7+0x30], R0 ;  /* 0x00003000ffffc9a7 */ /* 0x0007e20008300407 */
[----:B------:R-:W-:Y:S01]  /*41a0*/  SYNCS.ARRIVE.TRANS64.RED.A1T0 RZ, [UR8], RZ ;  /* 0x000000ffffff79a7 */ /* 0x000fe20008100408 */
[----:B---3--:R-:W-:Y:S01]  /*41b0*/  @!P4 IMAD.X R0, RZ, RZ, R37, P0 ;  /* 0x000000ffff00c224 */ /* 0x008fe200000e0625 */
[----:B------:R-:W3:Y:S02]  /*41c0*/  SYNCS.PHASECHK.TRANS64.TRYWAIT P2, [UR7+0x58], R12 ;  /* 0x0000580cff0075a7 */ /* 0x000ee40008041107 */
[----:B--23--:R-:W-:Y:S05]  /*41d0*/  @!P2 BRA `(.L_x_74) ;  /* 0x000000400084a947 */ /* 0x00cfea0003800000 */
.L_x_160:
        /* <DEDUP_REMOVED lines=8> */
[----:B------:R-:W-:Y:S01]  /*4260*/  @!UP1 UIADD3 UR24, UPT, UPT, UR7, 0x1200, URZ ;  /* 0x0000120007189890 */ /* 0x000fe2000fffe0ff */
[----:B------:R-:W-:Y:S01]  /*4270*/  VOTEU.ALL UP1, P4 ;  /* 0x0000000000ff7886 */ /* 0x000fe20002020000 */
[----:B------:R-:W-:Y:S01]  /*4280*/  UMOV UR27, UR35 ;  /* 0x00000023001b7c82 */ /* 0x000fe20008000000 */
[----:B------:R-:W-:Y:S02]  /*4290*/  UMOV UR28, UR36 ;  /* 0x00000024001c7c82 */ /* 0x000fe40008000000 */
[----:B------:R-:W-:Y:S01]  /*42a0*/  IMAD.U32 R11, RZ, RZ, UR8 ;  /* 0x00000008ff0b7e24 */ /* 0x000fe2000f8e00ff */
[----:B------:R-:W-:Y:S01]  /*42b0*/  UPRMT UR8, UR37, 0x654, UR25 ;  /* 0x0000065425087896 */ /* 0x000fe20008000019 */
[----:B------:R-:W-:Y:S02]  /*42c0*/  IMAD.U32 R10, RZ, RZ, UR9 ;  /* 0x00000009ff0a7e24 */ /* 0x000fe4000f8e00ff */
[----:B------:R-:W-:Y:S01]  /*42d0*/  @!P4 IMAD.X R20, RZ, RZ, R37, P0 ;  /* 0x000000ffff14c224 */ /* 0x000fe200000e0625 */
[----:B------:R-:W-:Y:S02]  /*42e0*/  @!P4 R2UR UR15, R11 ;  /* 0x000000000b0fc2ca */ /* 0x000fe400000e0000 */
[----:B------:R-:W-:Y:S11]  /*42f0*/  @!P4 R2UR UR14, R10 ;  /* 0x000000000a0ec2ca */ /* 0x000ff600000e0000 */
[----:B------:R-:W-:Y:S02]  /*4300*/  @!UPT UIADD3 URZ, UPT, UPT, URZ, URZ, URZ ;  /* 0x000000fffffff290 */ /* 0x000fe4000fffe0ff */
[----:B------:R2:W-:Y:S01]  /*4310*/  @!UP1 UTMALDG.3D [UR24], [UR14], desc[UR10] ;  /* 0x00000a180e0095b4 */ /* 0x0005e20008011000 */
[----:B------:R2:W-:Y:S01]  /*4320*/  @!P4 SYNCS.ARRIVE.TRANS64.RED.A0TR RZ, [UR7+0x38], R0 ;  /* 0x00003800ffffc9a7 */ /* 0x0005e20008300407 */
[----:B------:R-:W-:Y:S01]  /*4330*/  SYNCS.ARRIVE.TRANS64.RED.A1T0 RZ, [UR8], RZ ;  /* 0x000000ffffff79a7 */ /* 0x000fe20008100408 */
[----:B------:R-:W3:Y:S02]  /*4340*/  SYNCS.PHASECHK.TRANS64.TRYWAIT P2, [UR7+0x60], R12 ;  /* 0x0000600cff0075a7 */ /* 0x000ee40008041107 */
[----:B--23--:R-:W-:Y:S05]  /*4350*/  @!P2 BRA `(.L_x_75) ;  /* 0x00000040003ca947 */ /* 0x00cfea0003800000 */
.L_x_162:
[----:B------:R-:W2:Y:S01]  /*4360*/  LDC.64 R14, c[0x0][0xb10] ;  /* 0x0002c400ff0e7b82 */ /* 0x000ea20000000a00 */
[----:B------:R-:W-:Y:S01]  /*4370*/  @!P4 R2UR UR8, R20 ;  /* 0x000000001408c2ca */ /* 0x000fe200000e0000 */
[----:B------:R-:W-:Y:S01]  /*4380*/  VOTEU.ALL UP1, P4 ;  /* 0x0000000000ff7886 */ /* 0x000fe20002020000 */
[----:B------:R-:W-:Y:S01]  /*4390*/  @!P4 R2UR UR9, R21 ;  /* 0x000000001509c2ca */ /* 0x000fe200000e0000 */
[----:B------:R-:W-:Y:S01]  /*43a0*/  UMOV UR10, 0x0 ;  /* 0x00000000000a7882 */ /* 0x000fe20000000000 */
[----:B------:R-:W-:Y:S03]  /*43b0*/  UMOV UR11, 0x10000000 ;  /* 0x10000000000b7882 */ /* 0x000fe60000000000 */
[----:B------:R-:W3:Y:S01]  /*43c0*/  LDC.64 R10, c[0x0][0xb18] ;  /* 0x0002c600ff0a7b82 */ /* 0x000ee20000000a00 */
[----:B------:R-:W-:Y:S01]  /*43d0*/  @!UP1 UIADD3 UR18, UPT, UPT, UR34, 0x40, URZ ;  /* 0x0000004022129890 */ /* 0x000fe2000fffe0ff */
[----:B------:R-:W-:Y:S01]  /*43e0*/  @P3 SHF.R.U32.HI R24, RZ, 0x10, R29 ;  /* 0x00000010ff183819 */ /* 0x000fe2000001161d */
[----:B------:R-:W-:Y:S01]  /*43f0*/  @!UP1 UIADD3 UR16, UPT, UPT, UR7, 0x2200, URZ ;  /* 0x0000220007109890 */ /* 0x000fe2000fffe0ff */
[----:B------:R-:W-:Y:S01]  /*4400*/  VIADD R27, R27, 0x1 ;  /* 0x000000011b1b7836 */ /* 0x000fe20000000000 */
[----:B------:R-:W-:Y:S03]  /*4410*/  VOTEU.ALL UP1, P4 ;  /* 0x0000000000ff7886 */ /* 0x000fe60002020000 */
[----:B------:R-:W5:Y:S01]  /*4420*/  @!P1 LDC R0, c[0x0][0xb20] ;  /* 0x0002c800ff009b82 */ /* 0x000f620000000800 */
[----:B------:R-:W-:Y:S01]  /*4430*/  UMOV UR19, UR35 ;  /* 0x0000002300137c82 */ /* 0x000fe20008000000 */
[----:B------:R-:W-:Y:S01]  /*4440*/  IMAD.U32 R21, RZ, RZ, UR8 ;  /* 0x00000008ff157e24 */ /* 0x000fe2000f8e00ff */
[----:B------:R-:W-:Y:S05]  /*4450*/  UMOV UR20, UR36 ;  /* 0x0000002400147c82 */ /* 0x000fea0008000000 */
[----:B-1----:R-:W1:Y:S01]  /*4460*/  @!P1 LDC R3, c[0x0][0xb0c] ;  /* 0x0002c300ff039b82 */ /* 0x002e620000000800 */
[----:B------:R-:W-:Y:S01]  /*4470*/  IMAD.U32 R20, RZ, RZ, UR9 ;  /* 0x00000009ff147e24 */ /* 0x000fe2000f8e00ff */
[----:B------:R-:W-:Y:S01]  /*4480*/  UPRMT UR8, UR37, 0x654, UR17 ;  /* 0x0000065425087896 */ /* 0x000fe20008000011 */
[----:B------:R-:W-:Y:S03]  /*4490*/  @!P4 R2UR UR15, R21 ;  /* 0x00000000150fc2ca */ /* 0x000fe600000e0000 */
[----:B------:R-:W-:Y:S01]  /*44a0*/  @!P4 R2UR UR14, R20 ;  /* 0x00000000140ec2ca */ /* 0x000fe200000e0000 */
[----:B------:R-:W-:Y:S11]  /*44b0*/  @!P4 IMAD.MOV.U32 R20, RZ, RZ, 0x1000 ;  /* 0x00001000ff14c424 */ /* 0x000ff600078e00ff */
[----:B------:R-:W-:Y:S01]  /*44c0*/  @!UPT UIADD3 URZ, UPT, UPT, URZ, URZ, URZ ;  /* 0x000000fffffff290 */ /* 0x000fe2000fffe0ff */
[----:B------:R1:W-:Y:S01]  /*44d0*/  @!UP1 UTMALDG.3D [UR16], [UR14], desc[UR10] ;  /* 0x00000a100e0095b4 */ /* 0x0003e20008011000 */
[----:B------:R1:W-:Y:S02]  /*44e0*/  @!P4 SYNCS.ARRIVE.TRANS64.RED.A0TR RZ, [UR7+0x40], R20 ;  /* 0x00004014ffffc9a7 */ /* 0x0003e40008300407 */
[----:B-1----:R-:W-:Y:S01]  /*44f0*/  @!P1 ISETP.NE.AND P2, PT, R3, 0x1, PT ;  /* 0x000000010300980c */ /* 0x002fe20003f45270 */
[C---:B--2---:R-:W-:Y:S01]  /*4500*/  @!P1 IMAD.HI.U32 R14, R13.reuse, R14, RZ ;  /* 0x0000000e0d0e9227 */ /* 0x044fe200078e00ff */
[----:B---3--:R-:W-:Y:S03]  /*4510*/  @!P1 ISETP.NE.AND P0, PT, R10, 0x1, PT ;  /* 0x000000010a00980c */ /* 0x008fe60003f05270 */
[C---:B------:R-:W-:Y:S01]  /*4520*/  @!P1 IMAD.HI.U32 R11, R8.reuse, R11, RZ ;  /* 0x0000000b080b9227 */ /* 0x040fe200078e00ff */
[----:B------:R-:W-:Y:S04]  /*4530*/  @!P1 SHF.R.U32.HI R14, RZ, R15, R14 ;  /* 0x0000000fff0e9219 */ /* 0x000fe8000001160e */
[----:B-----5:R-:W-:Y:S01]  /*4540*/  @!P1 SHF.R.U32.HI R9, RZ, R0, R11 ;  /* 0x00000000ff099219 */ /* 0x020fe2000001160b */
[----:B------:R-:W-:Y:S01]  /*4550*/  SYNCS.ARRIVE.TRANS64.RED.A1T0 RZ, [UR8], RZ ;  /* 0x000000ffffff79a7 */ /* 0x000fe20008100408 */
[----:B------:R-:W-:Y:S02]  /*4560*/  @!P1 SEL R14, R13, R14, !P2 ;  /* 0x0000000e0d0e9207 */ /* 0x000fe40005000000 */
[----:B------:R-:W-:Y:S01]  /*4570*/  @!P1 SEL R9, R8, R9, !P0 ;  /* 0x0000000908099207 */ /* 0x000fe20004000000 */
[----:B------:R-:W1:Y:S04]  /*4580*/  SYNCS.PHASECHK.TRANS64.TRYWAIT P5, [UR7+0x68], R12 ;  /* 0x0000680cff0075a7 */ /* 0x000e6800080a1107 */
[----:B------:R-:W-:Y:S02]  /*4590*/  @!P1 IMAD.IADD R0, R9, 0x1, -R14 ;  /* 0x0000000109009824 */ /* 0x000fe400078e0a0e */
[----:B------:R-:W-:Y:S02]  /*45a0*/  @!P1 IMAD.IADD R9, R14, 0x1, -R9 ;  /* 0x000000010e099824 */ /* 0x000fe400078e0a09 */
[----:B------:R-:W-:Y:S02]  /*45b0*/  @!P1 IMAD R13, R0, R3, R13 ;  /* 0x00000003000d9224 */ /* 0x000fe400078e020d */
[----:B------:R-:W-:Y:S01]  /*45c0*/  @!P1 IMAD R8, R9, R10, R8 ;  /* 0x0000000a09089224 */ /* 0x000fe200078e0208 */
[----:B-1----:R-:W-:Y:S06]  /*45d0*/  @!P5 BRA `(.L_x_76) ;  /* 0x0000003c00b4d947 */ /* 0x002fec0003800000 */
.L_x_164:
[----:B-1----:R-:W-:Y:S01]  /*45e0*/  @!P4 IADD3 R3, P0, PT, R36, 0x580, RZ ;  /* 0x000005802403c810 */ /* 0x002fe20007f1e0ff */
[----:B------:R-:W-:Y:S01]  /*45f0*/  VOTEU.ALL UP1, P4 ;  /* 0x0000000000ff7886 */ /* 0x000fe20002020000 */
[----:B------:R-:W-:Y:S01]  /*4600*/  UMOV UR18, 0x0 ;  /* 0x0000000000127882 */ /* 0x000fe20000000000 */
[----:B------:R-:W-:Y:S01]  /*4610*/  UMOV UR19, 0x10000000 ;  /* 0x1000000000137882 */ /* 0x000fe20000000000 */
[----:B------:R-:W-:Y:S01]  /*4620*/  @!P4 R2UR UR9, R3 ;  /* 0x000000000309c2ca */ /* 0x000fe200000e0000 */
[----:B------:R-:W-:Y:S01]  /*4630*/  @!P4 IMAD.X R0, RZ, RZ, R37, P0 ;  /* 0x000000ffff00c224 */ /* 0x000fe200000e0625 */
[----:B------:R-:W-:Y:S01]  /*4640*/  @!UP1 UIADD3 UR10, UPT, UPT, UR34, 0x60, URZ ;  /* 0x00000060220a9890 */ /* 0x000fe2000fffe0ff */
[----:B------:R-:W-:Y:S01]  /*4650*/  ISETP.NE.AND P0, PT, R27, 0x2, PT ;  /* 0x000000021b00780c */ /* 0x000fe20003f05270 */
[----:B------:R-:W-:Y:S01]  /*4660*/  UMOV UR11, UR35 ;  /* 0x00000023000b7c82 */ /* 0x000fe20008000000 */
[----:B------:R-:W-:Y:S01]  /*4670*/  UMOV UR12, UR36 ;  /* 0x00000024000c7c82 */ /* 0x000fe20008000000 */
[----:B------:R-:W-:Y:S01]  /*4680*/  @!P4 R2UR UR8, R0 ;  /* 0x000000000008c2ca */ /* 0x000fe200000e0000 */
[----:B------:R-:W-:Y:S01]  /*4690*/  IMAD.IADD R20, R8, 0x1, R58 ;  /* 0x0000000108147824 */ /* 0x000fe200078e023a */
[----:B------:R-:W-:Y:S01]  /*46a0*/  @P3 R2UR UR36, R24 ;  /* 0x00000000182432ca */ /* 0x000fe200000e0000 */
[----:B------:R-:W-:Y:S01]  /*46b0*/  IMAD.IADD R21, R13, 0x1, R60 ;  /* 0x000000010d157824 */ /* 0x000fe200078e023c */
[----:B------:R-:W-:Y:S02]  /*46c0*/  SEL R0, RZ, 0x1, P0 ;  /* 0x00000001ff007807 */ /* 0x000fe40000000000 */
[----:B------:R-:W-:Y:S01]  /*46d0*/  LOP3.LUT R32, R32, 0x1, RZ, 0x3c, !PT ;  /* 0x0000000120207812 */ /* 0x000fe200078e3cff */
[----:B------:R-:W-:Y:S01]  /*46e0*/  IMAD.U32 R10, RZ, RZ, UR9 ;  /* 0x00000009ff0a7e24 */ /* 0x000fe2000f8e00ff */
[----:B------:R-:W-:Y:S01]  /*46f0*/  @!UP1 UIADD3 UR9, UPT, UPT, UR7, 0x48, URZ ;  /* 0x0000004807099890 */ /* 0x000fe2000fffe0ff */
[----:B------:R-:W-:Y:S02]  /*4700*/  LOP3.LUT R25, R25, R0, RZ, 0x3c, !PT ;  /* 0x0000000019197212 */ /* 0x000fe400078e3cff */
[----:B------:R-:W-:Y:S02]  /*4710*/  SEL R27, R27, RZ, P0 ;  /* 0x000000ff1b1b7207 */ /* 0x000fe40000000000 */
[----:B------:R-:W-:Y:S01]  /*4720*/  IMAD.U32 R11, RZ, RZ, UR8 ;  /* 0x00000008ff0b7e24 */ /* 0x000fe2000f8e00ff */
[----:B------:R-:W-:Y:S01]  /*4730*/  @!P4 R2UR UR14, R10 ;  /* 0x000000000a0ec2ca */ /* 0x000fe200000e0000 */
[----:B------:R-:W-:Y:S01]  /*4740*/  @!UP1 UIADD3 UR8, UPT, UPT, UR7, 0x3200, URZ ;  /* 0x0000320007089890 */ /* 0x000fe2000fffe0ff */
[----:B------:R-:W-:Y:S02]  /*4750*/  VOTEU.ALL UP1, P4 ;  /* 0x0000000000ff7886 */ /* 0x000fe40002020000 */
[----:B------:R-:W-:Y:S11]  /*4760*/  @!P4 R2UR UR15, R11 ;  /* 0x000000000b0fc2ca */ /* 0x000ff600000e0000 */
[----:B------:R-:W-:Y:S02]  /*4770*/  @!UPT UIADD3 URZ, UPT, UPT, URZ, URZ, URZ ;  /* 0x000000fffffff290 */ /* 0x000fe4000fffe0ff */
[----:B------:R2:W-:Y:S01]  /*4780*/  @!UP1 UTMALDG.3D [UR8], [UR14], desc[UR18] ;  /* 0x000012080e0095b4 */ /* 0x0005e20008011000 */
[----:B------:R2:W-:Y:S01]  /*4790*/  @!P4 SYNCS.ARRIVE.TRANS64.RED.A0TR RZ, [UR7+0x48], R23 ;  /* 0x00004817ffffc9a7 */ /* 0x0005e20008300407 */
[----:B------:R-:W-:Y:S01]  /*47a0*/  UPLOP3.LUT UP1, UPT, UPT, UPT, UPT, 0x80, 0x8 ;  /* 0x000000000008789c */ /* 0x000fe20003f2f070 */
[----:B------:R-:W-:Y:S01]  /*47b0*/  SYNCS.ARRIVE.TRANS64.RED.A1T0 RZ, [UR13], RZ ;  /* 0x000000ffffff79a7 */ /* 0x000fe2000810040d */
[----:B------:R-:W-:Y:S09]  /*47c0*/  @P3 BRA `(.L_x_77) ;  /* 0xfffffff000943947 */ /* 0x000ff2000383ffff */
[----:B------:R-:W-:-:S04]  /*47d0*/  SHF.L.U32 R3, R32, 0x1f, RZ ;  /* 0x0000001f20037819 */ /* 0x000fc800000006ff */
[----:B------:R-:W1:Y:S02]  /*47e0*/  SYNCS.PHASECHK.TRANS64.TRYWAIT P0, [UR7+0x50], R3 ;  /* 0x00005003ff0075a7 */ /* 0x000e640008001107 */
[----:B-1----:R-:W-:Y:S05]  /*47f0*/  @!P0 BRA `(.L_x_78) ;  /* 0x0000003c00448947 */ /* 0x002fea0003800000 */
.L_x_166:
[----:B------:R-:W3:Y:S02]  /*4800*/  SYNCS.PHASECHK.TRANS64.TRYWAIT P0, [UR7+0x58], R3 ;  /* 0x00005803ff0075a7 */ /* 0x000ee40008001107 */
[----:B---3--:R-:W-:Y:S05]  /*4810*/  @!P0 BRA `(.L_x_79) ;  /* 0x0000003c00548947 */ /* 0x008fea0003800000 */
.L_x_168:
[----:B------:R-:W3:Y:S02]  /*4820*/  SYNCS.PHASECHK.TRANS64.TRYWAIT P0, [UR7+0x60], R3 ;  /* 0x00006003ff0075a7 */ /* 0x000ee40008001107 */
[----:B---3--:R-:W-:Y:S05]  /*4830*/  @!P0 BRA `(.L_x_80) ;  /* 0x0000003c00648947 */ /* 0x008fea0003800000 */
.L_x_170:
[----:B-1----:R-:W-:-:S07]  /*4840*/  MOV R0, UR7 ;  /* 0x0000000700007c02 */ /* 0x002fce0008000f00 */
.L_x_81:
[----:B-1----:R-:W-:-:S04]  /*4850*/  SHF.L.U32 R3, R32, 0x1f, RZ ;  /* 0x0000001f20037819 */ /* 0x002fc800000006ff */
[----:B------:R1:W3:Y:S03]  /*4860*/  SYNCS.PHASECHK.TRANS64.TRYWAIT P0, [R0+URZ+0x68], R3 ;  /* 0x00006803000075a7 */ /* 0x0002e600080011ff */
[----:B---3--:R-:W-:Y:S05]  /*4870*/  @!P0 NANOSLEEP.SYNCS 0x989680 ;  /* 0x009896800000895d */ /* 0x008fea0003900000 */
[----:B------:R-:W3:Y:S02]  /*4880*/  @!P0 SYNCS.PHASECHK.TRANS64 P0, [R0+URZ+0x68], R3 ;  /* 0x00006803000085a7 */ /* 0x000ee400080010ff */
[----:B--23--:R-:W-:Y:S05]  /*4890*/  @P0 EXIT ;  /* 0x000000000000094d */ /* 0x00cfea0003800000 */
[----:B------:R-:W-:Y:S05]  /*48a0*/  BRA `(.L_x_81) ;  /* 0xfffffffc00e87947 */ /* 0x000fea000383ffff */
.L_x_66:
[----:B------:R-:W-:-:S06]  /*48b0*/  UISETP.GE.AND UP1, UPT, UR8, 0x4, UPT ;  /* 0x000000040800788c */ /* 0x000fcc000bf26270 */
[----:B------:R-:W-:-:S13]  /*48c0*/  PLOP3.LUT P0, PT, PT, PT, UP1, 0x80, 0x8 ;  /* 0x000000000008781c */ /* 0x000fda0003f0f018 */
[----:B------:R-:W-:Y:S05]  /*48d0*/  @!P0 EXIT ;  /* 0x000000000000894d */ /* 0x000fea0003800000 */
[----:B------:R-:W-:Y:S01]  /*48e0*/  BAR.SYNC.DEFER_BLOCKING 0x6, 0xa0 ;  /* 0x0182800000007b1d */ /* 0x000fe20000010000 */
[C---:B------:R-:W-:Y:S01]  /*48f0*/  IMAD.SHL.U32 R7, R72.reuse, 0x20, RZ ;  /* 0x0000002048077824 */ /* 0x040fe200078e00ff */
[C---:B------:R-:W-:Y:S01]  /*4900*/  LOP3.LUT P0, RZ, R72.reuse, 0x4, RZ, 0xc0, !PT ;  /* 0x0000000448ff7812 */ /* 0x040fe2000780c0ff */
[C---:B------:R-:W-:Y:S01]  /*4910*/  IMAD.SHL.U32 R64, R72.reuse, 0x10, RZ ;  /* 0x0000001048407824 */ /* 0x040fe200078e00ff */
[----:B------:R-:W-:Y:S01]  /*4920*/  CS2R R68, SRZ ;  /* 0x0000000000447805 */ /* 0x000fe2000001ff00 */
[C---:B------:R-:W-:Y:S01]  /*4930*/  IMAD.SHL.U32 R5, R72.reuse, 0x4, RZ ;  /* 0x0000000448057824 */ /* 0x040fe200078e00ff */
[----:B------:R-:W-:Y:S02]  /*4940*/  UMOV UR48, 0x400 ;  /* 0x0000040000307882 */ /* 0x000fe40000000000 */
[----:B------:R-:W1:Y:S01]  /*4950*/  LDC R63, c[0x0][0x370] ;  /* 0x0000dc00ff3f7b82 */ /* 0x000e620000000800 */
[----:B------:R-:W-:Y:S01]  /*4960*/  ULEA UR48, UR37, UR48, 0x18 ;  /* 0x0000003025307291 */ /* 0x000fe2000f8ec0ff */
[----:B------:R-:W-:Y:S01]  /*4970*/  LOP3.LUT R0, R7, 0xc0, RZ, 0xc0, !PT ;  /* 0x000000c007007812 */ /* 0x000fe200078ec0ff */
[----:B------:R-:W-:Y:S01]  /*4980*/  IMAD.U32 R32, R72, 0x10000, RZ ;  /* 0x0001000048207824 */ /* 0x000fe200078e00ff */
[----:B------:R-:W-:Y:S01]  /*4990*/  LOP3.LUT R64, R64, 0x600, RZ, 0xc0, !PT ;  /* 0x0000060040407812 */ /* 0x000fe200078ec0ff */
[----:B------:R-:W-:Y:S01]  /*49a0*/  UIADD3 UR4, UPT, UPT, UR48, 0x200, URZ ;  /* 0x0000020030047890 */ /* 0x000fe2000fffe0ff */
[----:B------:R-:W-:Y:S01]  /*49b0*/  LOP3.LUT R5, R0, 0x18, R5, 0xf8, !PT ;  /* 0x0000001800057812 */ /* 0x000fe200078ef805 */
[----:B------:R-:W-:Y:S01]  /*49c0*/  IMAD.MOV.U32 R71, RZ, RZ, 0x20 ;  /* 0x00000020ff477424 */ /* 0x000fe200078e00ff */
[----:B------:R-:W2:Y:S01]  /*49d0*/  LDC R28, c[0x0][0xb0c] ;  /* 0x0002c300ff1c7b82 */ /* 0x000ea20000000800 */
[----:B------:R-:W-:Y:S01]  /*49e0*/  SHF.R.U32.HI R0, RZ, 0x1, R72 ;  /* 0x00000001ff007819 */ /* 0x000fe20000011648 */
[----:B------:R-:W-:Y:S01]  /*49f0*/  IMAD.MOV.U32 R70, RZ, RZ, 0x1 ;  /* 0x00000001ff467424 */ /* 0x000fe200078e00ff */
[--C-:B------:R-:W-:Y:S01]  /*4a00*/  LOP3.LUT R64, R64, 0x20, R7.reuse, 0xf8, !PT ;  /* 0x0000002040407812 */ /* 0x100fe200078ef807 */
[----:B------:R-:W-:Y:S01]  /*4a10*/  IMAD.MOV.U32 R30, RZ, RZ, RZ ;  /* 0x000000ffff1e7224 */ /* 0x000fe200078e00ff */
[----:B------:R-:W-:Y:S01]  /*4a20*/  LOP3.LUT R32, R32, 0x600000, RZ, 0xc0, !PT ;  /* 0x0060000020207812 */ /* 0x000fe200078ec0ff */
[----:B------:R-:W-:Y:S01]  /*4a30*/  IMAD.MOV.U32 R75, RZ, RZ, RZ ;  /* 0x000000ffff4b7224 */ /* 0x000fe200078e00ff */
[----:B------:R-:W-:Y:S01]  /*4a40*/  LOP3.LUT R5, R5, 0x8, R0, 0x78, !PT ;  /* 0x0000000805057812 */ /* 0x000fe200078e7800 */
[----:B------:R-:W4:Y:S01]  /*4a50*/  LDC R61, c[0x0][0xb20] ;  /* 0x0002c800ff3d7b82 */ /* 0x000f220000000800 */
[----:B------:R-:W3:Y:S01]  /*4a60*/  LDS R3, [UR48+0x130] ;  /* 0x00013030ff037984 */ /* 0x000ee20008000800 */
[----:B------:R-:W-:Y:S01]  /*4a70*/  LOP3.LUT R64, R64, 0x100, R7, 0xf8, !PT ;  /* 0x0000010040407812 */ /* 0x000fe200078ef807 */
[----:B------:R-:W-:Y:S01]  /*4a80*/  IMAD.U32 R66, RZ, RZ, UR4 ;  /* 0x00000004ff427e24 */ /* 0x000fe2000f8e00ff */
[----:B------:R-:W-:Y:S01]  /*4a90*/  LOP3.LUT R72, R72, 0x60, RZ, 0xc0, !PT ;  /* 0x0000006048487812 */ /* 0x000fe200078ec0ff */
[----:B------:R-:W1:Y:S01]  /*4aa0*/  LDCU.64 UR52, c[0x0][0x348] ;  /* 0x00006900ff3477ac */ /* 0x000e620008000a00 */
[----:B------:R-:W-:-:S02]  /*4ab0*/  LOP3.LUT R64, R64, R5, RZ, 0xfc, !PT ;  /* 0x0000000540407212 */ /* 0x000fc400078efcff */
[----:B------:R-:W1:Y:S01]  /*4ac0*/  LDC R27, c[0x0][0xb30] ;  /* 0x0002cc00ff1b7b82 */ /* 0x000e620000000800 */
[----:B------:R-:W-:Y:S01]  /*4ad0*/  SEL R71, R71, 0xffffffe0, !P0 ;  /* 0xffffffe047477807 */ /* 0x000fe20004000000 */
[----:B------:R-:W1:Y:S01]  /*4ae0*/  LDCU.64 UR38, c[0x0][0x888] ;  /* 0x00011100ff2677ac */ /* 0x000e620008000a00 */
[----:B------:R-:W1:Y:S05]  /*4af0*/  LDCU.64 UR44, c[0x0][0x890] ;  /* 0x00011200ff2c77ac */ /* 0x000e6a0008000a00 */
[----:B------:R-:W1:Y:S01]  /*4b00*/  LDC.64 R56, c[0x0][0xb10] ;  /* 0x0002c400ff387b82 */ /* 0x000e620000000a00 */
[----:B------:R-:W-:Y:S01]  /*4b10*/  UMOV UR49, URZ ;  /* 0x000000ff00317c82 */ /* 0x000fe20008000000 */
[----:B------:R-:W-:-:S06]  /*4b20*/  UMOV UR51, URZ ;  /* 0x000000ff00337c82 */ /* 0x000fcc0008000000 */
[----:B------:R-:W1:Y:S08]  /*4b30*/  LDC.64 R24, c[0x0][0xb18] ;  /* 0x0002c600ff187b82 */ /* 0x000e700000000a00 */
[----:B------:R-:W1:Y:S08]  /*4b40*/  LDC.64 R22, c[0x0][0xb28] ;  /* 0x0002ca00ff167b82 */ /* 0x000e700000000a00 */
[----:B------:R-:W1:Y:S01]  /*4b50*/  LDC.64 R54, c[0x0][0x8b0] ;  /* 0x00022c00ff367b82 */ /* 0x000e620000000a00 */
[----:B---3--:R-:W-:-:S07]  /*4b60*/  IMAD.IADD R32, R3, 0x1, R32 ;  /* 0x0000000103207824 */ /* 0x008fce00078e0220 */
[----:B------:R-:W3:Y:S08]  /*4b70*/  LDC.64 R52, c[0x0][0x8a8] ;  /* 0x00022a00ff347b82 */ /* 0x000ef00000000a00 */
[----:B--2-4-:R-:W1:Y:S02]  /*4b80*/  LDC R62, c[0x0][0x374] ;  /* 0x0000dd00ff3e7b82 */ /* 0x014e640000000800 */
.L_x_125:
[C---:B------:R-:W-:Y:S02]  /*4b90*/  LEA R0, R75.reuse, UR48, 0x3 ;  /* 0x000000304b007c11 */ /* 0x040fe4000f8e18ff */
[----:B------:R-:W-:Y:S02]  /*4ba0*/  SHF.L.U32 R3, R68, 0x1f, RZ ;  /* 0x0000001f44037819 */ /* 0x000fe400000006ff */
[----:B------:R-:W-:Y:S02]  /*4bb0*/  LEA R16, R75, UR48, 0x4 ;  /* 0x000000304b107c11 */ /* 0x000fe4000f8e20ff */
[----:B------:R-:W2:Y:S02]  /*4bc0*/  SYNCS.PHASECHK.TRANS64.TRYWAIT P0, [R0+URZ+0x80], R3 ;  /* 0x00008003000075a7 */ /* 0x000ea400080011ff */
[----:B-12---:R-:W-:Y:S05]  /*4bd0*/  @!P0 BRA `(.L_x_82) ;  /* 0x0000003800948947 */ /* 0x006fea0003800000 */
.L_x_171:
[----:B------:R-:W4:Y:S01]  /*4be0*/  LDC.64 R12, c[0x0][0xb10] ;  /* 0x0002c400ff0c7b82 */ /* 0x000f220000000a00 */
[----:B------:R-:W3:Y:S01]  /*4bf0*/  LDS.128 R16, [R16+0x110] ;  /* 0x0001100010107984 */ /* 0x000ee20000000c00 */
[----:B-1----:R-:W-:Y:S01]  /*4c00*/  ISETP.NE.AND P1, PT, R27, 0x1, PT ;  /* 0x000000011b00780c */ /* 0x002fe20003f25270 */
[----:B--2---:R-:W-:Y:S01]  /*4c10*/  VIADD R0, R0, 0x90 ;  /* 0x0000009000007836 */ /* 0x004fe20000000000 */
[----:B------:R-:W-:Y:S04]  /*4c20*/  ISETP.GE.AND P0, PT, R26, 0x1, PT ;  /* 0x000000011a00780c */ /* 0x000fe80003f06270 */
[----:B------:R-:W1:Y:S01]  /*4c30*/  LDC.64 R10, c[0x0][0xb18] ;  /* 0x0002c600ff0a7b82 */ /* 0x000e620000000a00 */
[----:B------:R-:W-:Y:S01]  /*4c40*/  PRMT R0, RZ, 0x654, R0 ;  /* 0x00000654ff007816 */ /* 0x000fe20000000000 */
[----:B------:R-:W-:Y:S01]  /*4c50*/  @!PT LDS RZ, [RZ] ;  /* 0x00000000fffff984 */ /* 0x000fe20000000800 */
[----:B------:R-:W-:Y:S01]  /*4c60*/  @!PT LDS RZ, [RZ] ;  /* 0x00000000fffff984 */ /* 0x000fe20000000800 */
[----:B------:R-:W-:Y:S01]  /*4c70*/  @!PT LDS RZ, [RZ] ;  /* 0x00000000fffff984 */ /* 0x000fe20000000800 */
[----:B------:R-:W-:Y:S01]  /*4c80*/  @!PT LDS RZ, [RZ] ;  /* 0x00000000fffff984 */ /* 0x000fe20000000800 */
[----:B------:R2:W-:Y:S06]  /*4c90*/  MEMBAR.ALL.CTA ;  /* 0x0000000000007992 */ /* 0x0005ec0000008000 */
[----:B--2---:R-:W2:Y:S01]  /*4ca0*/  FENCE.VIEW.ASYNC.S ;  /* 0x00000000000073c6 */ /* 0x004ea20000000000 */
[----:B------:R-:W1:Y:S08]  /*4cb0*/  @!P1 LDC R14, c[0x0][0xb20] ;  /* 0x0002c800ff0e9b82 */ /* 0x000e700000000800 */
[----:B------:R-:W1:Y:S01]  /*4cc0*/  @!P1 LDC R9, c[0x0][0xb0c] ;  /* 0x0002c300ff099b82 */ /* 0x000e620000000800 */
[----:B--2---:R2:W-:Y:S01]  /*4cd0*/  SYNCS.ARRIVE.TRANS64.RED.A1T0 RZ, [R0+URZ], RZ ;  /* 0x000000ff00ff79a7 */ /* 0x0045e200081004ff */
[----:B---3--:R-:W-:Y:S04]  /*4ce0*/  LOP3.LUT P4, RZ, R18, 0x1, RZ, 0xc0, !PT ;  /* 0x0000000112ff7812 */ /* 0x008fe8000788c0ff */
[----:B------:R-:W-:Y:S09]  /*4cf0*/  P2R R73, PR, RZ, 0x10 ;  /* 0x00000010ff497803 */ /* 0x000ff20000000000 */
[----:B------:R-:W-:Y:S02]  /*4d00*/  @P4 MOV R31, R16 ;  /* 0x00000010001f4202 */ /* 0x000fe40000000f00 */
[----:B------:R-:W-:Y:S01]  /*4d10*/  @P4 LOP3.LUT R29, R17, 0xffff, RZ, 0xc0, !PT ;  /* 0x0000ffff111d4812 */ /* 0x000fe200078ec0ff */
[----:B--2-4-:R-:W-:Y:S06]  /*4d20*/  @!P0 BRA `(.L_x_83) ;  /* 0x0000000000a48947 */ /* 0x014fec0003800000 */
[----:B------:R-:W-:Y:S01]  /*4d30*/  IMAD.HI.U32 R36, R62, R25, RZ ;  /* 0x000000193e247227 */ /* 0x000fe200078e00ff */
[----:B------:R-:W-:Y:S02]  /*4d40*/  ISETP.NE.AND P0, PT, R24, 0x1, PT ;  /* 0x000000011800780c */ /* 0x000fe40003f05270 */
[----:B------:R-:W-:Y:S01]  /*4d50*/  ISETP.NE.AND P2, PT, R26, 0x1, PT ;  /* 0x000000011a00780c */ /* 0x000fe20003f45270 */
[-C--:B------:R-:W-:Y:S01]  /*4d60*/  IMAD.HI.U32 R34, R63, R56.reuse, RZ ;  /* 0x000000383f227227 */ /* 0x080fe200078e00ff */
[----:B------:R-:W-:Y:S02]  /*4d70*/  SHF.R.U32.HI R37, RZ, R61, R36 ;  /* 0x0000003dff257219 */ /* 0x000fe40000011624 */
[----:B------:R-:W-:Y:S01]  /*4d80*/  ISETP.NE.AND P3, PT, R28, 0x1, PT ;  /* 0x000000011c00780c */ /* 0x000fe20003f65270 */
[----:B------:R-:W-:Y:S01]  /*4d90*/  IMAD.HI.U32 R40, R29, R25, RZ ;  /* 0x000000191d287227 */ /* 0x000fe200078e00ff */
[----:B------:R-:W-:Y:S02]  /*4da0*/  SHF.R.U32.HI R34, RZ, R57, R34 ;  /* 0x00000039ff227219 */ /* 0x000fe40000011622 */
[----:B------:R-:W-:Y:S01]  /*4db0*/  SEL R3, R62, R37, !P0 ;  /* 0x000000253e037207 */ /* 0x000fe20004000000 */
[----:B------:R-:W-:Y:S01]  /*4dc0*/  IMAD.HI.U32 R38, R31, R56, RZ ;  /* 0x000000381f267227 */ /* 0x000fe200078e00ff */
[----:B------:R-:W-:Y:S03]  /*4dd0*/  SEL R7, R63, R34, !P3 ;  /* 0x000000223f077207 */ /* 0x000fe60005800000 */
[-C--:B------:R-:W-:Y:S01]  /*4de0*/  IMAD.HI.U32 R34, R3, R22.reuse, RZ ;  /* 0x0000001603227227 */ /* 0x080fe200078e00ff */
[----:B------:R-:W-:Y:S03]  /*4df0*/  SHF.R.U32.HI R38, RZ, R57, R38 ;  /* 0x00000039ff267219 */ /* 0x000fe60000011626 */
[----:B------:R-:W-:Y:S01]  /*4e00*/  IMAD.HI.U32 R36, R7, R22, RZ ;  /* 0x0000001607247227 */ /* 0x000fe200078e00ff */
[----:B------:R-:W-:Y:S02]  /*4e10*/  @P2 SHF.R.U32.HI R3, RZ, R23, R34 ;  /* 0x00000017ff032219 */ /* 0x000fe40000011622 */
[----:B------:R-:W-:Y:S02]  /*4e20*/  SHF.R.U32.HI R34, RZ, R61, R40 ;  /* 0x0000003dff227219 */ /* 0x000fe40000011628 */
[----:B------:R-:W-:Y:S01]  /*4e30*/  @P2 SHF.R.U32.HI R7, RZ, R23, R36 ;  /* 0x00000017ff072219 */ /* 0x000fe20000011624 */
[C---:B------:R-:W-:Y:S01]  /*4e40*/  IMAD R2, R26.reuse, R3, RZ ;  /* 0x000000031a027224 */ /* 0x040fe200078e02ff */
[----:B------:R-:W-:Y:S02]  /*4e50*/  SEL R5, R29, R34, !P0 ;  /* 0x000000221d057207 */ /* 0x000fe40004000000 */
[----:B------:R-:W-:Y:S01]  /*4e60*/  SEL R3, R31, R38, !P3 ;  /* 0x000000261f037207 */ /* 0x000fe20005800000 */
[----:B------:R-:W-:Y:S01]  /*4e70*/  IMAD R4, R26, R7, RZ ;  /* 0x000000071a047224 */ /* 0x000fe200078e02ff */
[C---:B------:R-:W-:Y:S01]  /*4e80*/  ISETP.GE.AND P0, PT, R5.reuse, R2, PT ;  /* 0x000000020500720c */ /* 0x040fe20003f06270 */
[----:B------:R-:W-:Y:S03]  /*4e90*/  IMAD.HI.U32 R6, R5, R22, RZ ;  /* 0x0000001605067227 */ /* 0x000fe600078e00ff */
[----:B------:R-:W-:Y:S01]  /*4ea0*/  ISETP.GE.OR P0, PT, R3, R4, P0 ;  /* 0x000000040300720c */ /* 0x000fe20000706670 */
[----:B------:R-:W-:Y:S01]  /*4eb0*/  IMAD.MOV R4, RZ, RZ, -R3 ;  /* 0x000000ffff047224 */ /* 0x000fe200078e0a03 */
[-C--:B------:R-:W-:Y:S03]  /*4ec0*/  SHF.R.U32.HI R6, RZ, R23.reuse, R6 ;  /* 0x00000017ff067219 */ /* 0x080fe60000011606 */
[----:B------:R-:W-:Y:S01]  /*4ed0*/  IMAD R31, R28, R4, R31 ;  /* 0x000000041c1f7224 */ /* 0x000fe200078e021f */
[----:B------:R-:W-:Y:S05]  /*4ee0*/  SEL R15, R5, R6, !P2 ;  /* 0x00000006050f7207 */ /* 0x000fea0005000000 */
[----:B------:R-:W-:Y:S02]  /*4ef0*/  IMAD.MOV R6, RZ, RZ, -R15 ;  /* 0x000000ffff067224 */ /* 0x000fe400078e0a0f */
[C---:B------:R-:W-:Y:S04]  /*4f00*/  @!P0 IMAD.HI.U32 R2, R3.reuse, R22, RZ ;  /* 0x0000001603028227 */ /* 0x040fe800078e00ff */
[----:B------:R-:W-:Y:S01]  /*4f10*/  IMAD R6, R26, R6, R5 ;  /* 0x000000061a067224 */ /* 0x000fe200078e0205 */
[----:B------:R-:W-:Y:S04]  /*4f20*/  @!P0 SHF.R.U32.HI R2, RZ, R23, R2 ;  /* 0x00000017ff028219 */ /* 0x000fe80000011602 */
[----:B------:R-:W-:Y:S02]  /*4f30*/  @!P0 SEL R0, R3, R2, !P2 ;  /* 0x0000000203008207 */ /* 0x000fe40005000000 */
[----:B------:R-:W-:Y:S02]  /*4f40*/  IADD3 R2, PT, PT, -R5, RZ, RZ ;  /* 0x000000ff05027210 */ /* 0x000fe40007ffe1ff */
[----:B------:R-:W-:Y:S01]  /*4f50*/  @!P0 IADD3 R8, PT, PT, R15, -R0, RZ ;  /* 0x800000000f088210 */ /* 0x000fe20007ffe0ff */
[----:B------:R-:W-:Y:S02]  /*4f60*/  @!P0 IMAD R0, R7, R6, R0 ;  /* 0x0000000607008224 */ /* 0x000fe400078e0200 */
[----:B------:R-:W-:Y:S02]  /*4f70*/  IMAD R29, R24, R2, R29 ;  /* 0x00000002181d7224 */ /* 0x000fe400078e021d */
[----:B------:R-:W-:Y:S02]  /*4f80*/  @!P0 IMAD R5, R8, R26, R3 ;  /* 0x0000001a08058224 */ /* 0x000fe400078e0203 */
[----:B------:R-:W-:Y:S04]  /*4f90*/  @!P0 IMAD.MOV.U32 R3, RZ, RZ, R0 ;  /* 0x000000ffff038224 */ /* 0x000fe800078e0000 */
[----:B------:R-:W-:Y:S02]  /*4fa0*/  IMAD R31, R3, R28, R31 ;  /* 0x0000001c031f7224 */ /* 0x000fe400078e021f */
[----:B------:R-:W-:Y:S07]  /*4fb0*/  IMAD R29, R5, R24, R29 ;  /* 0x00000018051d7224 */ /* 0x000fee00078e021d */
.L_x_83:
[----:B-1----:R-:W-:Y:S01]  /*4fc0*/  @!P1 ISETP.NE.AND P0, PT, R10, 0x1, PT ;  /* 0x000000010a00980c */ /* 0x002fe20003f05270 */
[----:B------:R-:W-:Y:S01]  /*4fd0*/  @!P1 IMAD.HI.U32 R3, R29, R11, RZ ;  /* 0x0000000b1d039227 */ /* 0x000fe200078e00ff */
[----:B------:R-:W-:Y:S01]  /*4fe0*/  R2UR UR42, R21 ;  /* 0x00000000152a72ca */ /* 0x000fe200000e0000 */
[----:B------:R-:W-:Y:S01]  /*4ff0*/  BSSY.RECONVERGENT B6, `(.L_x_84) ;  /* 0x0000031000067945 */ /* 0x000fe20003800200 */
[----:B------:R-:W-:Y:S01]  /*5000*/  R2UR UR41, R20 ;  /* 0x00000000142972ca */ /* 0x000fe200000e0000 */
[----:B------:R-:W-:Y:S01]  /*5010*/  @!P1 IMAD.HI.U32 R0, R31, R12, RZ ;  /* 0x0000000c1f009227 */ /* 0x000fe200078e00ff */
[----:B------:R-:W-:Y:S02]  /*5020*/  @!P1 SHF.R.U32.HI R2, RZ, R14, R3 ;  /* 0x0000000eff029219 */ /* 0x000fe40000011603 */
[----:B------:R-:W-:Y:S01]  /*5030*/  @!P1 ISETP.NE.AND P2, PT, R9, 0x1, PT ;  /* 0x000000010900980c */ /* 0x000fe20003f45270 */
[----:B------:R-:W-:Y:S01]  /*5040*/  VIADD R75, R75, 0x1 ;  /* 0x000000014b4b7836 */ /* 0x000fe20000000000 */
[----:B------:R-:W-:Y:S02]  /*5050*/  @!P1 SEL R2, R29, R2, !P0 ;  /* 0x000000021d029207 */ /* 0x000fe40004000000 */
[----:B------:R-:W-:Y:S02]  /*5060*/  @!P1 SHF.R.U32.HI R0, RZ, R13, R0 ;  /* 0x0000000dff009219 */ /* 0x000fe40000011600 */
[----:B------:R-:W-:Y:S01]  /*5070*/  LOP3.LUT P0, RZ, R66, 0x1b0, RZ, 0xc0, !PT ;  /* 0x000001b042ff7812 */ /* 0x000fe2000780c0ff */
[----:B------:R-:W-:Y:S01]  /*5080*/  USHF.L.U32 UR42, UR42, 0x6, URZ ;  /* 0x000000062a2a7899 */ /* 0x000fe200080006ff */
[----:B------:R-:W-:Y:S01]  /*5090*/  @!P1 SEL R3, R31, R0, !P2 ;  /* 0x000000001f039207 */ /* 0x000fe20005000000 */
[----:B------:R-:W-:Y:S01]  /*50a0*/  USHF.L.U32 UR41, UR41, 0x7, URZ ;  /* 0x0000000729297899 */ /* 0x000fe200080006ff */
[----:B------:R-:W-:Y:S03]  /*50b0*/  @P4 SHF.R.U32.HI R67, RZ, 0x10, R17 ;  /* 0x00000010ff434819 */ /* 0x000fe60000011611 */
[----:B------:R-:W-:Y:S02]  /*50c0*/  @!P1 IMAD.IADD R0, R2, 0x1, -R3 ;  /* 0x0000000102009824 */ /* 0x000fe400078e0a03 */
[----:B------:R-:W-:Y:S02]  /*50d0*/  @!P1 IMAD.IADD R2, R3, 0x1, -R2 ;  /* 0x0000000103029824 */ /* 0x000fe400078e0a02 */
[----:B------:R-:W-:Y:S02]  /*50e0*/  @!P1 IMAD R31, R0, R9, R31 ;  /* 0x00000009001f9224 */ /* 0x000fe400078e021f */
[----:B------:R-:W-:Y:S01]  /*50f0*/  @!P1 IMAD R29, R2, R10, R29 ;  /* 0x0000000a021d9224 */ /* 0x000fe200078e021d */
[----:B------:R-:W-:Y:S06]  /*5100*/  @!P0 BRA `(.L_x_85) ;  /* 0x00000000007c8947 */ /* 0x000fec0003800000 */
[----:B------:R-:W1:Y:S01]  /*5110*/  LDCU.64 UR8, c[0x4][0x80] ;  /* 0x01001000ff0877ac */ /* 0x000e620008000a00 */
[----:B------:R-:W-:Y:S01]  /*5120*/  MOV R2, 0x0 ;  /* 0x0000000000027802 */ /* 0x000fe20000000f00 */
[----:B------:R-:W-:Y:S02]  /*5130*/  HFMA2 R12, -RZ, RZ, 0, 5.9604644775390625e-08 ;  /* 0x00000001ff0c7431 */ /* 0x000fe400000001ff */
[----:B------:R-:W-:Y:S01]  /*5140*/  IMAD.MOV.U32 R8, RZ, RZ, 0x70 ;  /* 0x00000070ff087424 */ /* 0x000fe200078e00ff */
[----:B------:R2:W3:Y:S01]  /*5150*/  LDC.64 R14, c[0x4][R2] ;  /* 0x01000000020e7b82 */ /* 0x0004e20000000a00 */
[----:B------:R-:W4:Y:S01]  /*5160*/  LDCU.64 UR6, c[0x4][0x88] ;  /* 0x01001100ff0677ac */ /* 0x000f220008000a00 */
[----:B------:R-:W-:Y:S01]  /*5170*/  IMAD.MOV.U32 R13, RZ, RZ, RZ ;  /* 0x000000ffff0d7224 */ /* 0x000fe200078e00ff */
[----:B------:R-:W2:Y:S01]  /*5180*/  LDCU.64 UR4, c[0x4][0x8] ;  /* 0x01000100ff0477ac */ /* 0x000ea20008000a00 */
[----:B-1----:R-:W-:Y:S01]  /*5190*/  MOV R5, UR9 ;  /* 0x0000000900057c02 */ /* 0x002fe20008000f00 */
[----:B------:R-:W-:Y:S01]  /*51a0*/  IMAD.U32 R4, RZ, RZ, UR8 ;  /* 0x00000008ff047e24 */ /* 0x000fe2000f8e00ff */
[----:B----4-:R-:W-:Y:S01]  /*51b0*/  MOV R7, UR7 ;  /* 0x0000000700077c02 */ /* 0x010fe20008000f00 */
[----:B------:R-:W-:Y:S01]  /*51c0*/  IMAD.U32 R6, RZ, RZ, UR6 ;  /* 0x00000006ff067e24 */ /* 0x000fe2000f8e00ff */
[----:B--2---:R-:W-:Y:S01]  /*51d0*/  MOV R11, UR5 ;  /* 0x00000005000b7c02 */ /* 0x004fe20008000f00 */
[----:B------:R-:W-:Y:S02]  /*51e0*/  IMAD.U32 R10, RZ, RZ, UR4 ;  /* 0x00000004ff0a7e24 */ /* 0x000fe4000f8e00ff */
[----:B------:R-:W-:Y:S07]  /*51f0*/  LEPC R20, `(.L_x_86) ;  /* 0x000000001014794e */ /* 0x000fee0000000000 */
[----:B---3-5:R-:W-:Y:S05]  /*5200*/  CALL.ABS.NOINC R14 ;  /* 0x000000000e007343 */ /* 0x028fea0003c00000 */
.L_x_86:
[----:B------:R-:W1:Y:S01]  /*5210*/  LDCU.64 UR8, c[0x4][0x80] ;  /* 0x01001000ff0877ac */ /* 0x000e620008000a00 */
[----:B------:R-:W2:Y:S01]  /*5220*/  LDC.64 R2, c[0x4][R2] ;  /* 0x0100000002027b82 */ /* 0x000ea20000000a00 */
[----:B------:R-:W-:Y:S02]  /*5230*/  HFMA2 R12, -RZ, RZ, 0, 5.9604644775390625e-08 ;  /* 0x00000001ff0c7431 */ /* 0x000fe400000001ff */
[----:B------:R-:W-:Y:S02]  /*5240*/  IMAD.MOV.U32 R8, RZ, RZ, 0x70 ;  /* 0x00000070ff087424 */ /* 0x000fe400078e00ff */
[----:B------:R-:W-:Y:S01]  /*5250*/  IMAD.MOV.U32 R13, RZ, RZ, RZ ;  /* 0x000000ffff0d7224 */ /* 0x000fe200078e00ff */
[----:B------:R-:W3:Y:S01]  /*5260*/  LDCU.64 UR6, c[0x4][0x88] ;  /* 0x01001100ff0677ac */ /* 0x000ee20008000a00 */
[----:B------:R-:W4:Y:S01]  /*5270*/  LDCU.64 UR4, c[0x4][0x8] ;  /* 0x01000100ff0477ac */ /* 0x000f220008000a00 */
[----:B-1----:R-:W-:Y:S02]  /*5280*/  MOV R4, UR8 ;  /* 0x0000000800047c02 */ /* 0x002fe40008000f00 */
[----:B------:R-:W-:Y:S02]  /*5290*/  MOV R5, UR9 ;  /* 0x0000000900057c02 */ /* 0x000fe40008000f00 */
[----:B---3--:R-:W-:Y:S01]  /*52a0*/  MOV R7, UR7 ;  /* 0x0000000700077c02 */ /* 0x008fe20008000f00 */
[----:B------:R-:W-:Y:S01]  /*52b0*/  IMAD.U32 R6, RZ, RZ, UR6 ;  /* 0x00000006ff067e24 */ /* 0x000fe2000f8e00ff */
[----:B----4-:R-:W-:Y:S01]  /*52c0*/  MOV R11, UR5 ;  /* 0x00000005000b7c02 */ /* 0x010fe20008000f00 */
[----:B------:R-:W-:Y:S02]  /*52d0*/  IMAD.U32 R10, RZ, RZ, UR4 ;  /* 0x00000004ff0a7e24 */ /* 0x000fe4000f8e00ff */
[----:B------:R-:W-:Y:S07]  /*52e0*/  LEPC R20, `(.L_x_85) ;  /* 0x000000001014794e */ /* 0x000fee0000000000 */
[----:B--2---:R-:W-:Y:S05]  /*52f0*/  CALL.ABS.NOINC R2 ;  /* 0x0000000002007343 */ /* 0x004fea0003c00000 */
.L_x_85:
[----:B------:R-:W-:Y:S05]  /*5300*/  BSYNC.RECONVERGENT B6 ;  /* 0x0000000000067941 */ /* 0x000fea0003800200 */
.L_x_84:
[----:B------:R-:W-:Y:S01]  /*5310*/  ISETP.NE.U32.AND P4, PT, R54, RZ, PT ;  /* 0x000000ff3600720c */ /* 0x000fe20003f85070 */
[----:B------:R-:W-:Y:S01]  /*5320*/  UISETP.NE.AND UP2, UPT, UR50, URZ, UPT ;  /* 0x000000ff3200728c */ /* 0x000fe2000bf45270 */
[----:B------:R-:W-:Y:S01]  /*5330*/  ISETP.NE.U32.AND P2, PT, RZ, UR38, PT ;  /* 0x00000026ff007c0c */ /* 0x000fe2000bf45070 */
[----:B------:R-:W-:Y:S01]  /*5340*/  UISETP.NE.U32.AND UP1, UPT, UR44, URZ, UPT ;  /* 0x000000ff2c00728c */ /* 0x000fe2000bf25070 */
[----:B------:R-:W-:Y:S01]  /*5350*/  ISETP.NE.AND.EX P4, PT, R55, RZ, PT, P4 ;  /* 0x000000ff3700720c */ /* 0x000fe20003f85340 */
[----:B------:R-:W-:Y:S01]  /*5360*/  UPLOP3.LUT UP0, UPT, UPT, UPT, UPT, 0x40, 0x4 ;  /* 0x000000000004789c */ /* 0x000fe20003f0e870 */
[----:B------:R-:W-:Y:S01]  /*5370*/  ISETP.NE.AND.EX P2, PT, RZ, UR39, PT, P2 ;  /* 0x00000027ff007c0c */ /* 0x000fe2000bf45320 */
[----:B------:R-:W-:Y:S01]  /*5380*/  UISETP.NE.AND.EX UP1, UPT, UR45, URZ, UPT, UP1 ;  /* 0x000000ff2d00728c */ /* 0x000fe2000bf25310 */
[----:B------:R-:W-:Y:S04]  /*5390*/  PLOP3.LUT P1, PT, PT, PT, UP2, 0x80, 0x8 ;  /* 0x000000000008781c */ /* 0x000fe80003f2f028 */
[----:B------:R-:W-:Y:S06]  /*53a0*/  @UP2 UPLOP3.LUT UP0, UPT, UPT, UPT, UP1, 0x80, 0x8 ;  /* 0x000000000008289c */ /* 0x000fec0003f0f010 */
[----:B------:R-:W-:Y:S01]  /*53b0*/  PLOP3.LUT P0, PT, PT, PT, UP0, 0x80, 0x8 ;  /* 0x000000000008781c */ /* 0x000fe20003f0f008 */
[----:B------:R-:W-:Y:S01]  /*53c0*/  @!UPT UIADD3 URZ, UPT, UPT, URZ, URZ, URZ ;  /* 0x000000fffffff290 */ /* 0x000fe2000fffe0ff */
[----:B------:R-:W-:Y:S11]  /*53d0*/  BRA.U !UP1, `(.L_x_87) ;  /* 0x0000000109387547 */ /* 0x000ff6000b800000 */
[----:B------:R-:W-:Y:S01]  /*53e0*/  UISETP.NE.U32.AND UP0, UPT, UR38, URZ, UPT ;  /* 0x000000ff2600728c */ /* 0x000fe2000bf05070 */
[----:B------:R-:W-:Y:S02]  /*53f0*/  HFMA2 R0, -RZ, RZ, 0, 5.9604644775390625e-08 ;  /* 0x00000001ff007431 */ /* 0x000fe400000001ff */
[----:B------:R-:W-:Y:S01]  /*5400*/  IMAD.MOV.U32 R59, RZ, RZ, 0x1 ;  /* 0x00000001ff3b7424 */ /* 0x000fe200078e00ff */
[----:B------:R-:W-:Y:S06]  /*5410*/  UISETP.NE.AND.EX UP0, UPT, UR39, URZ, UPT, UP0 ;  /* 0x000000ff2700728c */ /* 0x000fec000bf05300 */
[----:B------:R-:W-:Y:S05]  /*5420*/  PLOP3.LUT P3, PT, PT, PT, UP0, 0x80, 0x8 ;  /* 0x000000000008781c */ /* 0x000fea0003f6f008 */
[----:B------:R-:W1:Y:S01]  /*5430*/  @UP0 LDCU.64 UR6, c[0x0][0x888] ;  /* 0x00011100ff0607ac */ /* 0x000e620008000a00 */
[----:B------:R-:W-:Y:S07]  /*5440*/  @UP0 UIMAD UR4, UR36, UR44, URZ ;  /* 0x0000002c240402a4 */ /* 0x000fee000f8e02ff */
[----:B------:R-:W-:Y:S01]  /*5450*/  @!P3 PRMT R59, R0, 0x7610, R59 ;  /* 0x00007610003bb816 */ /* 0x000fe2000000003b */
[----:B-1----:R-:W-:Y:S03]  /*5460*/  @UP0 UIMAD.WIDE UR6, UR4, 0x4, UR6 ;  /* 0x00000004040608a5 */ /* 0x002fe6000f8e0206 */
[----:B------:R-:W1:Y:S03]  /*5470*/  @!UP0 LDCU UR4, c[0x0][0x880] ;  /* 0x00011000ff0487ac */ /* 0x000e660008000800 */
[----:B------:R-:W-:Y:S01]  /*5480*/  IMAD.U32 R2, RZ, RZ, UR6 ;  /* 0x00000006ff027e24 */ /* 0x000fe2000f8e00ff */
[----:B------:R-:W-:Y:S05]  /*5490*/  MOV R3, UR7 ;  /* 0x0000000700037c02 */ /* 0x000fea0008000f00 */
[----:B-----5:R2:W5:Y:S02]  /*54a0*/  @P3 LDG.E R35, desc[UR46][R2.64] ;  /* 0x0000002e02233981 */ /* 0x020564000c1e1900 */
[----:B-12---:R-:W-:Y:S02]  /*54b0*/  @!P3 IMAD.U32 R35, RZ, RZ, UR4 ;  /* 0x00000004ff23be24 */ /* 0x006fe4000f8e00ff */
.L_x_87:
[----:B------:R-:W-:Y:S05]  /*54c0*/  @!P4 BRA `(.L_x_88) ;  /* 0x000000000020c947 */ /* 0x000fea0003800000 */
[----:B------:R-:W-:Y:S04]  /*54d0*/  ISETP.NE.U32.AND P3, PT, R52, RZ, PT ;  /* 0x000000ff3400720c */ /* 0x000fe80003f65070 */
[----:B------:R-:W-:Y:S11]  /*54e0*/  ISETP.NE.AND.EX P3, PT, R53, RZ, PT, P3 ;  /* 0x000000ff3500720c */ /* 0x000ff60003f65330 */
[----:B------:R-:W-:Y:S02]  /*54f0*/  @!UPT UIADD3 URZ, UPT, UPT, URZ, URZ, URZ ;  /* 0x000000fffffff290 */ /* 0x000fe4000fffe0ff */
[----:B------:R-:W1:Y:S01]  /*5500*/  @P3 LDC.64 R2, c[0x0][0x8a8] ;  /* 0x00022a00ff023b82 */ /* 0x000e620000000a00 */
[----:B------:R-:W-:Y:S04]  /*5510*/  @P3 IMAD R0, R54, UR36, RZ ;  /* 0x0000002436003c24 */ /* 0x000fe8000f8e02ff */
[----:B-1----:R-:W-:Y:S05]  /*5520*/  @P3 IMAD.WIDE R2, R0, 0x4, R2 ;  /* 0x0000000400023825 */ /* 0x002fea00078e0202 */
[----:B-----5:R1:W5:Y:S02]  /*5530*/  @P3 LDG.E R33, desc[UR46][R2.64] ;  /* 0x0000002e02213981 */ /* 0x020364000c1e1900 */
[----:B-1----:R-:W2:Y:S02]  /*5540*/  @!P3 LDC R33, c[0x0][0x8a0] ;  /* 0x00022800ff21bb82 */ /* 0x002ea40000000800 */
.L_x_88:
[----:B-----5:R-:W-:Y:S01]  /*5550*/  FSETP.NEU.AND P3, PT, R35, RZ, PT ;  /* 0x000000ff2300720b */ /* 0x020fe20003f6d000 */
[----:B------:R-:W-:Y:S01]  /*5560*/  IMAD.SHL.U32 R80, R64, 0x2, RZ ;  /* 0x0000000240507824 */ /* 0x000fe200078e00ff */
[----:B------:R-:W-:Y:S01]  /*5570*/  SEL R7, RZ, 0xffffffff, P2 ;  /* 0xffffffffff077807 */ /* 0x000fe20001000000 */
[----:B------:R-:W-:Y:S01]  /*5580*/  BSSY B1, `(.L_x_89) ;  /* 0x0000036000017945 */ /* 0x000fe20003800000 */
[----:B------:R-:W-:Y:S01]  /*5590*/  @P1 LOP3.LUT P2, RZ, R59, 0xff, RZ, 0xc0, !PT ;  /* 0x000000ff3bff1812 */ /* 0x000fe2000784c0ff */
[----:B------:R-:W-:Y:S01]  /*55a0*/  VIADD R78, R80, UR48 ;  /* 0x00000030504e7c36 */ /* 0x000fe20008000000 */
[----:B------:R-:W-:Y:S01]  /*55b0*/  @P1 SEL R2, RZ, 0xffffffff, P3 ;  /* 0xffffffffff021807 */ /* 0x000fe20001800000 */
[----:B------:R-:W-:Y:S01]  /*55c0*/  IMAD.MOV.U32 R81, RZ, RZ, 0x1 ;  /* 0x00000001ff517424 */ /* 0x000fe200078e00ff */
[----:B------:R-:W-:Y:S01]  /*55d0*/  LOP3.LUT R70, R70, 0x1, RZ, 0x3c, !PT ;  /* 0x0000000146467812 */ /* 0x000fe200078e3cff */
[----:B------:R-:W-:Y:S01]  /*55e0*/  IMAD.MOV.U32 R39, RZ, RZ, RZ ;  /* 0x000000ffff277224 */ /* 0x000fe200078e00ff */
[----:B------:R-:W-:Y:S02]  /*55f0*/  @P0 SEL R2, R7, R2, !P2 ;  /* 0x0000000207020207 */ /* 0x000fe40005000000 */
[----:B------:R-:W-:Y:S02]  /*5600*/  CS2R R50, SRZ ;  /* 0x0000000000327805 */ /* 0x000fe4000001ff00 */
[----:B------:R-:W-:Y:S02]  /*5610*/  LEA R79, R30, UR48, 0x3 ;  /* 0x000000301e4f7c11 */ /* 0x000fe4000f8e18ff */
[----:B------:R-:W-:Y:S02]  /*5620*/  CS2R R48, SRZ ;  /* 0x0000000000307805 */ /* 0x000fe4000001ff00 */
[----:B------:R-:W-:Y:S02]  /*5630*/  @P1 LOP3.LUT R2, R2, 0x1, RZ, 0xc0, !PT ;  /* 0x0000000102021812 */ /* 0x000fe400078ec0ff */
[----:B------:R-:W-:Y:S02]  /*5640*/  CS2R R42, SRZ ;  /* 0x00000000002a7805 */ /* 0x000fe4000001ff00 */
[----:B------:R-:W-:Y:S02]  /*5650*/  SHF.L.U32 R0, R69, 0x1f, RZ ;  /* 0x0000001f45007819 */ /* 0x000fe400000006ff */
[----:B------:R-:W-:Y:S02]  /*5660*/  CS2R R40, SRZ ;  /* 0x0000000000287805 */ /* 0x000fe4000001ff00 */
[----:B------:R-:W-:Y:S01]  /*5670*/  ISETP.NE.U32.OR P5, PT, R2, 0x1, !P1 ;  /* 0x000000010200780c */ /* 0x000fe20004fa5470 */
[----:B------:R-:W-:Y:S01]  /*5680*/  IMAD.IADD R77, R71, 0x1, R78 ;  /* 0x00000001474d7824 */ /* 0x000fe200078e024e */
[----:B------:R-:W-:Y:S02]  /*5690*/  PLOP3.LUT P2, PT, PT, PT, UP1, 0x80, 0x8 ;  /* 0x000000000008781c */ /* 0x000fe40003f4f018 */
[----:B------:R-:W-:Y:S02]  /*56a0*/  LEA.HI R5, R30, R30, RZ, 0x1 ;  /* 0x0000001e1e057211 */ /* 0x000fe400078f08ff */
[----:B------:R-:W-:Y:S02]  /*56b0*/  LOP3.LUT P4, R74, R59, 0xff, RZ, 0xc0, !PT ;  /* 0x000000ff3b4a7812 */ /* 0x000fe4000788c0ff */
[----:B------:R-:W-:Y:S01]  /*56c0*/  SEL R2, RZ, 0xffffffff, P3 ;  /* 0xffffffffff027807 */ /* 0x000fe20001800000 */
[C---:B------:R-:W-:Y:S01]  /*56d0*/  IMAD.SHL.U32 R3, R5.reuse, 0x40, RZ ;  /* 0x0000004005037824 */ /* 0x040fe200078e00ff */
[----:B------:R-:W-:Y:S02]  /*56e0*/  LOP3.LUT R5, R5, 0xffe, RZ, 0xc0, !PT ;  /* 0x00000ffe05057812 */ /* 0x000fe400078ec0ff */
[----:B------:R-:W-:Y:S02]  /*56f0*/  P2R R76, PR, RZ, 0x20 ;  /* 0x00000020ff4c7803 */ /* 0x000fe40000000000 */
[----:B------:R-:W-:Y:S01]  /*5700*/  @P5 SHF.L.U32 R4, R70, 0x1f, RZ ;  /* 0x0000001f46045819 */ /* 0x000fe200000006ff */
[----:B------:R-:W-:Y:S01]  /*5710*/  IMAD.IADD R34, R30, 0x1, -R5 ;  /* 0x000000011e227824 */ /* 0x000fe200078e0a05 */
[----:B------:R-:W-:Y:S02]  /*5720*/  @P2 SEL R2, R7, R2, !P4 ;  /* 0x0000000207022207 */ /* 0x000fe40006000000 */
[----:B------:R-:W1:Y:S01]  /*5730*/  @P5 SYNCS.PHASECHK.TRANS64.TRYWAIT P1, [UR48+0x30], R4 ;  /* 0x00003004ff0055a7 */ /* 0x000e620008021130 */
[----:B------:R-:W-:Y:S02]  /*5740*/  LOP3.LUT R3, R3, 0xffffff80, RZ, 0xc0, !PT ;  /* 0xffffff8003037812 */ /* 0x000fe400078ec0ff */
[----:B------:R-:W-:Y:S03]  /*5750*/  LOP3.LUT R2, R2, 0x1, RZ, 0xc0, !PT ;  /* 0x0000000102027812 */ /* 0x000fe600078ec0ff */
[----:B------:R-:W-:Y:S01]  /*5760*/  IMAD.IADD R3, R32, 0x1, R3 ;  /* 0x0000000120037824 */ /* 0x000fe200078e0203 */
[----:B------:R-:W-:Y:S03]  /*5770*/  ISETP.NE.U32.AND P2, PT, R2, 0x1, PT ;  /* 0x000000010200780c */ /* 0x000fe60003f45070 */
[----:B------:R-:W-:Y:S01]  /*5780*/  IMAD R34, R34, 0x100000, R3 ;  /* 0x0010000022227824 */ /* 0x000fe200078e0203 */
[----:B------:R-:W-:Y:S01]  /*5790*/  P2R R82, PR, RZ, 0x4 ;  /* 0x00000004ff527803 */ /* 0x000fe20000000000 */
[----:B------:R3:W4:Y:S01]  /*57a0*/  SYNCS.PHASECHK.TRANS64.TRYWAIT P0, [R79+URZ+0xa0], R0 ;  /* 0x0000a0004f0075a7 */ /* 0x00072200080011ff */
[----:B-1----:R-:W-:Y:S01]  /*57b0*/  @P5 SEL R81, RZ, 0x1, !P1 ;  /* 0x00000001ff515807 */ /* 0x002fe20004800000 */
[----:B---3--:R-:W-:Y:S06]  /*57c0*/  @!P5 BRA `(.L_x_90) ;  /* 0x000000000044d947 */ /* 0x008fec0003800000 */
[----:B------:R-:W-:Y:S01]  /*57d0*/  IMAD.MOV.U32 R50, RZ, RZ, RZ ;  /* 0x000000ffff327224 */ /* 0x000fe200078e00ff */
[----:B------:R-:W-:Y:S01]  /*57e0*/  ISETP.NE.AND P1, PT, R81, RZ, PT ;  /* 0x000000ff5100720c */ /* 0x000fe20003f25270 */
[----:B------:R-:W-:Y:S01]  /*57f0*/  BSSY B0, `(.L_x_91) ;  /* 0x0000008000007945 */ /* 0x000fe20003800000 */
[----:B------:R-:W-:Y:S02]  /*5800*/  CS2R R42, SRZ ;  /* 0x00000000002a7805 */ /* 0x000fe4000001ff00 */
[----:B------:R-:W-:Y:S02]  /*5810*/  CS2R R40, SRZ ;  /* 0x0000000000287805 */ /* 0x000fe4000001ff00 */
[----:B------:R-:W-:Y:S07]  /*5820*/  CS2R R48, SRZ ;  /* 0x0000000000307805 */ /* 0x000fee000001ff00 */
[----:B------:R-:W-:Y:S05]  /*5830*/  @P1 BRA `(.L_x_92) ;  /* 0x00000000000c1947 */ /* 0x000fea0003800000 */
[----:B------:R-:W-:Y:S04]  /*5840*/  SHF.L.U32 R3, R70, 0x1f, RZ ;  /* 0x0000001f46037819 */ /* 0x000fe800000006ff */
[----:B------:R-:W1:Y:S02]  /*5850*/  SYNCS.PHASECHK.TRANS64.TRYWAIT P1, [UR48+0x30], R3 ;  /* 0x00003003ff0075a7 */ /* 0x000e640008021130 */
[----:B-1----:R-:W-:Y:S05]  /*5860*/  @!P1 BRA `(.L_x_93) ;  /* 0x0000002c00849947 */ /* 0x002fea0003800000 */
.L_x_92:
[----:B------:R-:W-:Y:S05]  /*5870*/  BSYNC B0 ;  /* 0x0000000000007941 */ /* 0x000fea0003800000 */
.L_x_91:
[----:B------:R-:W-:Y:S01]  /*5880*/  ISETP.NE.AND P1, PT, R82, RZ, PT ;  /* 0x000000ff5200720c */ /* 0x000fe20003f25270 */
[----:B------:R-:W-:Y:S11]  /*5890*/  HFMA2 R39, -RZ, RZ, 0, 5.9604644775390625e-08 ;  /* 0x00000001ff277431 */ /* 0x000ff600000001ff */
[----:B------:R-:W-:Y:S01]  /*58a0*/  @!UPT UIADD3 URZ, UPT, UPT, URZ, URZ, URZ ;  /* 0x000000fffffff290 */ /* 0x000fe2000fffe0ff */
[----:B------:R-:W-:Y:S05]  /*58b0*/  @P1 WARPSYNC.ALL ;  /* 0x0000000000001948 */ /* 0x000fea0003800000 */
[----:B------:R3:W1:Y:S04]  /*58c0*/  @P1 LDSM.16.M88.4 R40, [R80+UR48+0x200] ;  /* 0x000200305028183b */ /* 0x0006680008000200 */
[----:B------:R3:W1:Y:S02]  /*58d0*/  @P1 LDSM.16.M88.4 R48, [R77+0x200] ;  /* 0x000200004d30183b */ /* 0x0006640000000200 */
.L_x_90:
[----:B------:R-:W-:Y:S05]  /*58e0*/  BSYNC B1 ;  /* 0x0000000000017941 */ /* 0x000fea0003800000 */
.L_x_89:
[----:B-1----:R-:W-:Y:S04]  /*58f0*/  SHF.R.U32.HI R2, RZ, 0x15, R34 ;  /* 0x00000015ff027819 */ /* 0x002fe80000011622 */
[----:B------:R-:W-:Y:S01]  /*5900*/  LOP3.LUT P1, RZ, R2, 0x3, R65, 0x48, !PT ;  /* 0x0000000302ff7812 */ /* 0x000fe20007824841 */
[----:B------:R-:W-:Y:S01]  /*5910*/  @!UPT UIADD3 URZ, UPT, UPT, URZ, URZ, URZ ;  /* 0x000000fffffff290 */ /* 0x000fe2000fffe0ff */
[----:B----4-:R-:W-:Y:S11]  /*5920*/  @P0 BRA `(.L_x_94) ;  /* 0x0000000000080947 */ /* 0x010ff60003800000 */
[----:B------:R-:W1:Y:S02]  /*5930*/  SYNCS.PHASECHK.TRANS64.TRYWAIT P0, [R79+URZ+0xa0], R0 ;  /* 0x0000a0004f0075a7 */ /* 0x000e6400080011ff */
[----:B-1----:R-:W-:Y:S05]  /*5940*/  @!P0 BRA `(.L_x_95) ;  /* 0x0000002c00648947 */ /* 0x002fea0003800000 */
.L_x_94:
[----:B------:R-:W-:Y:S05]  /*5950*/  @!P1 BRA `(.L_x_96) ;  /* 0x0000000000409947 */ /* 0x000fea0003800000 */
[----:B------:R-:W4:Y:S01]  /*5960*/  LDCU.64 UR8, c[0x4][0x70] ;  /* 0x01000e00ff0877ac */ /* 0x000f220008000a00 */
[----:B------:R-:W-:Y:S01]  /*5970*/  MOV R3, 0x0 ;  /* 0x0000000000037802 */ /* 0x000fe20000000f00 */
[----:B------:R-:W-:Y:S02]  /*5980*/  HFMA2 R12, -RZ, RZ, 0, 5.9604644775390625e-08 ;  /* 0x00000001ff0c7431 */ /* 0x000fe400000001ff */
[----:B------:R-:W-:Y:S02]  /*5990*/  IMAD.MOV.U32 R8, RZ, RZ, 0x192 ;  /* 0x00000192ff087424 */ /* 0x000fe400078e00ff */
[----:B------:R-:W-:Y:S01]  /*59a0*/  IMAD.MOV.U32 R13, RZ, RZ, RZ ;  /* 0x000000ffff0d7224 */ /* 0x000fe200078e00ff */
[----:B------:R-:W5:Y:S01]  /*59b0*/  LDCU.64 UR6, c[0x4][0x78] ;  /* 0x01000f00ff0677ac */ /* 0x000f620008000a00 */
[----:B------:R-:W1:Y:S01]  /*59c0*/  LDC.64 R2, c[0x4][R3] ;  /* 0x0100000003027b82 */ /* 0x000e620000000a00 */
[----:B------:R-:W2:Y:S01]  /*59d0*/  LDCU.64 UR4, c[0x4][0x10] ;  /* 0x01000200ff0477ac */ /* 0x000ea20008000a00 */
[----:B----4-:R-:W-:Y:S01]  /*59e0*/  MOV R5, UR9 ;  /* 0x0000000900057c02 */ /* 0x010fe20008000f00 */
[----:B------:R-:W-:Y:S01]  /*59f0*/  IMAD.U32 R4, RZ, RZ, UR8 ;  /* 0x00000008ff047e24 */ /* 0x000fe2000f8e00ff */
[----:B-----5:R-:W-:Y:S01]  /*5a00*/  MOV R7, UR7 ;  /* 0x0000000700077c02 */ /* 0x020fe20008000f00 */
[----:B------:R-:W-:Y:S01]  /*5a10*/  IMAD.U32 R6, RZ, RZ, UR6 ;  /* 0x00000006ff067e24 */ /* 0x000fe2000f8e00ff */
[----:B--2---:R-:W-:Y:S01]  /*5a20*/  MOV R11, UR5 ;  /* 0x00000005000b7c02 */ /* 0x004fe20008000f00 */
[----:B------:R-:W-:Y:S02]  /*5a30*/  IMAD.U32 R10, RZ, RZ, UR4 ;  /* 0x00000004ff0a7e24 */ /* 0x000fe4000f8e00ff */
[----:B------:R-:W-:Y:S07]  /*5a40*/  LEPC R20, `(.L_x_96) ;  /* 0x000000001014794e */ /* 0x000fee0000000000 */
[----:B-1-3--:R-:W-:Y:S05]  /*5a50*/  CALL.ABS.NOINC R2 ;  /* 0x0000000002007343 */ /* 0x00afea0003c00000 */
.L_x_96:
[----:B------:R-:W-:Y:S01]  /*5a60*/  SHF.L.U32 R20, R40, 0x10, RZ ;  /* 0x0000001028147819 */ /* 0x000fe200000006ff */
[----:B------:R-:W-:Y:S05]  /*5a70*/  WARPSYNC.ALL ;  /* 0x0000000000007948 */ /* 0x000fea0003800000 */
[----:B------:R-:W-:Y:S01]  /*5a80*/  R2UR UR4, R34 ;  /* 0x00000000220472ca */ /* 0x000fe200000e0000 */
[----:B------:R-:W-:Y:S01]  /*5a90*/  BSSY.RECONVERGENT B0, `(.L_x_97) ;  /* 0x000004e000007945 */ /* 0x000fe20003800200 */
[----:B------:R-:W-:Y:S02]  /*5aa0*/  LOP3.LUT R21, R40, 0xffff0000, RZ, 0xc0, !PT ;  /* 0xffff000028157812 */ /* 0x000fe400078ec0ff */
[----:B------:R-:W-:Y:S02]  /*5ab0*/  LOP3.LUT R36, R41, 0xffff0000, RZ, 0xc0, !PT ;  /* 0xffff000029247812 */ /* 0x000fe400078ec0ff */
[----:B------:R-:W-:Y:S02]  /*5ac0*/  SHF.L.U32 R37, R43, 0x10, RZ ;  /* 0x000000102b257819 */ /* 0x000fe400000006ff */
[----:B------:R-:W-:Y:S02]  /*5ad0*/  LOP3.LUT R38, R51, 0xffff0000, RZ, 0xc0, !PT ;  /* 0xffff000033267812 */ /* 0x000fe400078ec0ff */
[----:B------:R-:W-:Y:S03]  /*5ae0*/  ISETP.NE.AND P0, PT, R72, RZ, PT ;  /* 0x000000ff4800720c */ /* 0x000fe60003f05270 */
[----:B------:R-:W1:Y:S02]  /*5af0*/  LDTM.16dp256bit.x4 R4, tmem[UR4] ;  /* 0x00000004000479ee */ /* 0x000e640008120000 */
[C---:B-12---:R-:W-:Y:S01]  /*5b00*/  FMUL R0, R33.reuse, R4 ;  /* 0x0000000421007220 */ /* 0x046fe20000400000 */
[C---:B------:R-:W-:Y:S01]  /*5b10*/  FMUL R2, R33.reuse, R5 ;  /* 0x0000000521027220 */ /* 0x040fe20000400000 */
[C---:B------:R-:W-:Y:S01]  /*5b20*/  FMUL R3, R33.reuse, R6 ;  /* 0x0000000621037220 */ /* 0x040fe20000400000 */
[----:B------:R-:W-:Y:S01]  /*5b30*/  FMUL R7, R33, R7 ;  /* 0x0000000721077220 */ /* 0x000fe20000400000 */
[----:B------:R-:W-:Y:S01]  /*5b40*/  FFMA R0, R35, R20, R0 ;  /* 0x0000001423007223 */ /* 0x000fe20000000000 */
[----:B------:R-:W-:Y:S01]  /*5b50*/  SHF.L.U32 R20, R41, 0x10, RZ ;  /* 0x0000001029147819 */ /* 0x000fe200000006ff */
[----:B------:R-:W-:Y:S01]  /*5b60*/  FFMA R2, R35, R21, R2 ;  /* 0x0000001523027223 */ /* 0x000fe20000000002 */
[C---:B------:R-:W-:Y:S01]  /*5b70*/  SHF.L.U32 R21, R42.reuse, 0x10, RZ ;  /* 0x000000102a157819 */ /* 0x040fe200000006ff */
[C---:B------:R-:W-:Y:S01]  /*5b80*/  FMUL R4, R33.reuse, R8 ;  /* 0x0000000821047220 */ /* 0x040fe20000400000 */
[----:B------:R-:W-:Y:S01]  /*5b90*/  FMUL R5, R33, R9 ;  /* 0x0000000921057220 */ /* 0x000fe20000400000 */
[C---:B------:R-:W-:Y:S01]  /*5ba0*/  FFMA R3, R35.reuse, R20, R3 ;  /* 0x0000001423037223 */ /* 0x040fe20000000003 */
[----:B------:R-:W-:Y:S01]  /*5bb0*/  LOP3.LUT R20, R42, 0xffff0000, RZ, 0xc0, !PT ;  /* 0xffff00002a147812 */ /* 0x000fe200078ec0ff */
[----:B------:R-:W-:Y:S01]  /*5bc0*/  FFMA R7, R35, R36, R7 ;  /* 0x0000002423077223 */ /* 0x000fe20000000007 */
[----:B------:R-:W-:Y:S01]  /*5bd0*/  LOP3.LUT R36, R43, 0xffff0000, RZ, 0xc0, !PT ;  /* 0xffff00002b247812 */ /* 0x000fe200078ec0ff */
[C---:B------:R-:W-:Y:S01]  /*5be0*/  FMUL R6, R33.reuse, R10 ;  /* 0x0000000a21067220 */ /* 0x040fe20000400000 */
[----:B------:R-:W-:Y:S01]  /*5bf0*/  F2FP.BF16.F32.PACK_AB R44, R2, R0 ;  /* 0x00000000022c723e */ /* 0x000fe200000010ff */
[----:B------:R-:W-:Y:S01]  /*5c00*/  FMUL R11, R33, R11 ;  /* 0x0000000b210b7220 */ /* 0x000fe20000400000 */
[----:B------:R-:W-:Y:S01]  /*5c10*/  F2FP.BF16.F32.PACK_AB R45, R7, R3 ;  /* 0x00000003072d723e */ /* 0x000fe200000010ff */
[----:B------:R-:W-:Y:S01]  /*5c20*/  FFMA R4, R35, R21, R4 ;  /* 0x0000001523047223 */ /* 0x000fe20000000004 */
[----:B------:R-:W-:Y:S01]  /*5c30*/  SHF.L.U32 R21, R49, 0x10, RZ ;  /* 0x0000001031157819 */ /* 0x000fe200000006ff */
[C---:B------:R-:W-:Y:S01]  /*5c40*/  FFMA R5, R35.reuse, R20, R5 ;  /* 0x0000001423057223 */ /* 0x040fe20000000005 */
[C---:B------:R-:W-:Y:S01]  /*5c50*/  SHF.L.U32 R20, R48.reuse, 0x10, RZ ;  /* 0x0000001030147819 */ /* 0x040fe200000006ff */
[----:B------:R-:W-:Y:S01]  /*5c60*/  FFMA R6, R35, R37, R6 ;  /* 0x0000002523067223 */ /* 0x000fe20000000006 */
[----:B------:R-:W-:Y:S01]  /*5c70*/  SHF.L.U32 R37, R51, 0x10, RZ ;  /* 0x0000001033257819 */ /* 0x000fe200000006ff */
[----:B------:R-:W-:Y:S01]  /*5c80*/  FFMA R11, R35, R36, R11 ;  /* 0x00000024230b7223 */ /* 0x000fe2000000000b */
[C---:B------:R-:W-:Y:S01]  /*5c90*/  FMUL R8, R33.reuse, R12 ;  /* 0x0000000c21087220 */ /* 0x040fe20000400000 */
[----:B------:R-:W-:Y:S01]  /*5ca0*/  LOP3.LUT R36, R48, 0xffff0000, RZ, 0xc0, !PT ;  /* 0xffff000030247812 */ /* 0x000fe200078ec0ff */
[C---:B------:R-:W-:Y:S01]  /*5cb0*/  FMUL R9, R33.reuse, R13 ;  /* 0x0000000d21097220 */ /* 0x040fe20000400000 */
[----:B------:R-:W-:Y:S01]  /*5cc0*/  FMUL R10, R33, R14 ;  /* 0x0000000e210a7220 */ /* 0x000fe20000400000 */
[----:B------:R-:W-:Y:S01]  /*5cd0*/  FFMA R8, R35, R20, R8 ;  /* 0x0000001423087223 */ /* 0x000fe20000000008 */
[----:B------:R-:W-:Y:S01]  /*5ce0*/  LOP3.LUT R20, R49, 0xffff0000, RZ, 0xc0, !PT ;  /* 0xffff000031147812 */ /* 0x000fe200078ec0ff */
[C---:B------:R-:W-:Y:S01]  /*5cf0*/  FFMA R9, R35.reuse, R36, R9 ;  /* 0x0000002423097223 */ /* 0x040fe20000000009 */
[----:B------:R-:W-:Y:S01]  /*5d00*/  FFMA R10, R35, R21, R10 ;  /* 0x00000015230a7223 */ /* 0x000fe2000000000a */
[C---:B------:R-:W-:Y:S01]  /*5d10*/  FMUL R15, R33.reuse, R15 ;  /* 0x0000000f210f7220 */ /* 0x040fe20000400000 */
[C---:B------:R-:W-:Y:S01]  /*5d20*/  SHF.L.U32 R21, R50.reuse, 0x10, RZ ;  /* 0x0000001032157819 */ /* 0x040fe200000006ff */
[C---:B------:R-:W-:Y:S01]  /*5d30*/  FMUL R12, R33.reuse, R16 ;  /* 0x00000010210c7220 */ /* 0x040fe20000400000 */
[----:B------:R-:W-:Y:S01]  /*5d40*/  LOP3.LUT R36, R50, 0xffff0000, RZ, 0xc0, !PT ;  /* 0xffff000032247812 */ /* 0x000fe200078ec0ff */
[C---:B------:R-:W-:Y:S01]  /*5d50*/  FMUL R13, R33.reuse, R17 ;  /* 0x00000011210d7220 */ /* 0x040fe20000400000 */
[----:B------:R-:W-:Y:S01]  /*5d60*/  FMUL R14, R33, R18 ;  /* 0x00000012210e7220 */ /* 0x000fe20000400000 */
[----:B------:R-:W-:Y:S01]  /*5d70*/  FFMA R15, R35, R20, R15 ;  /* 0x00000014230f7223 */ /* 0x000fe2000000000f */
[----:B------:R-:W-:Y:S01]  /*5d80*/  FMUL R19, R33, R19 ;  /* 0x0000001321137220 */ /* 0x000fe20000400000 */
[C---:B------:R-:W-:Y:S01]  /*5d90*/  FFMA R12, R35.reuse, R21, R12 ;  /* 0x00000015230c7223 */ /* 0x040fe2000000000c */
[C---:B------:R-:W-:Y:S01]  /*5da0*/  FFMA R13, R35.reuse, R36, R13 ;  /* 0x00000024230d7223 */ /* 0x040fe2000000000d */
[C---:B------:R-:W-:Y:S01]  /*5db0*/  FFMA R14, R35.reuse, R37, R14 ;  /* 0x00000025230e7223 */ /* 0x040fe2000000000e */
[----:B------:R-:W-:Y:S01]  /*5dc0*/  FFMA R19, R35, R38, R19 ;  /* 0x0000002623137223 */ /* 0x000fe20000000013 */
[----:B------:R-:W-:Y:S02]  /*5dd0*/  F2FP.BF16.F32.PACK_AB R46, R5, R4 ;  /* 0x00000004052e723e */ /* 0x000fe400000010ff */
[----:B------:R-:W-:Y:S02]  /*5de0*/  F2FP.BF16.F32.PACK_AB R47, R11, R6 ;  /* 0x000000060b2f723e */ /* 0x000fe400000010ff */
[----:B------:R-:W-:Y:S02]  /*5df0*/  F2FP.BF16.F32.PACK_AB R84, R9, R8 ;  /* 0x000000080954723e */ /* 0x000fe400000010ff */
[----:B------:R-:W-:Y:S01]  /*5e00*/  F2FP.BF16.F32.PACK_AB R85, R15, R10 ;  /* 0x0000000a0f55723e */ /* 0x000fe200000010ff */
[----:B------:R1:W-:Y:S01]  /*5e10*/  STSM.16.M88.4 [R78+0x200], R44 ;  /* 0x0002002c4e007844 */ /* 0x0003e20000000200 */
[----:B------:R-:W-:Y:S02]  /*5e20*/  F2FP.BF16.F32.PACK_AB R86, R13, R12 ;  /* 0x0000000c0d56723e */ /* 0x000fe400000010ff */
[----:B------:R-:W-:Y:S05]  /*5e30*/  F2FP.BF16.F32.PACK_AB R87, R19, R14 ;  /* 0x0000000e1357723e */ /* 0x000fea00000010ff */
[----:B------:R1:W-:Y:S01]  /*5e40*/  STSM.16.M88.4 [R77+0x200], R84 ;  /* 0x000200544d007844 */ /* 0x0003e20000000200 */
[----:B------:R-:W-:Y:S01]  /*5e50*/  @!PT LDS RZ, [RZ] ;  /* 0x00000000fffff984 */ /* 0x000fe20000000800 */
[----:B------:R-:W-:Y:S01]  /*5e60*/  @!PT LDS RZ, [RZ] ;  /* 0x00000000fffff984 */ /* 0x000fe20000000800 */
[----:B------:R-:W-:Y:S01]  /*5e70*/  @!PT LDS RZ, [RZ] ;  /* 0x00000000fffff984 */ /* 0x000fe20000000800 */
[----:B------:R-:W-:Y:S01]  /*5e80*/  @!PT LDS RZ, [RZ] ;  /* 0x00000000fffff984 */ /* 0x000fe20000000800 */
[----:B------:R2:W-:Y:S07]  /*5e90*/  MEMBAR.ALL.CTA ;  /* 0x0000000000007992 */ /* 0x0005ee0000008000 */
[----:B--2---:R-:W2:Y:S02]  /*5ea0*/  FENCE.VIEW.ASYNC.S ;  /* 0x00000000000073c6 */ /* 0x004ea40000000000 */
[----:B--2---:R-:W-:Y:S06]  /*5eb0*/  BAR.SYNC.DEFER_BLOCKING 0x1, 0x80 ;  /* 0x0042000000007b1d */ /* 0x004fec0000010000 */
[----:B------:R-:W-:Y:S05]  /*5ec0*/  @P0 BRA `(.L_x_98) ;  /* 0x0000000000280947 */ /* 0x000fea0003800000 */
[----:B------:R-:W-:Y:S02]  /*5ed0*/  UIADD3 UR4, UPT, UPT, UR48, 0x200, URZ ;  /* 0x0000020030047890 */ /* 0x000fe4000fffe0ff */
[----:B------:R-:W-:Y:S01]  /*5ee0*/  UIADD3 UR6, UP0, UPT, UR52, 0x680, URZ ;  /* 0x0000068034067890 */ /* 0x000fe2000ff1e0ff */
[----:B------:R-:W-:Y:S03]  /*5ef0*/  UMOV UR43, UR36 ;  /* 0x00000024002b7c82 */ /* 0x000fe60008000000 */
[----:B------:R-:W-:Y:S01]  /*5f00*/  MOV R66, UR4 ;  /* 0x0000000400427c02 */ /* 0x000fe20008000f00 */
[----:B------:R-:W-:Y:S03]  /*5f10*/  UIADD3.X UR7, UPT, UPT, URZ, UR53, URZ, UP0, !UPT ;  /* 0x00000035ff077290 */ /* 0x000fe600087fe4ff */
[----:B------:R-:W-:Y:S11]  /*5f20*/  R2UR UR40, R66 ;  /* 0x00000000422872ca */ /* 0x000ff600000e0000 */
[----:B------:R-:W-:Y:S02]  /*5f30*/  @!UPT UIADD3 URZ, UPT, UPT, URZ, URZ, URZ ;  /* 0x000000fffffff290 */ /* 0x000fe4000fffe0ff */
[----:B------:R2:W-:Y:S01]  /*5f40*/  UTMASTG.3D [UR40], [UR6] ;  /* 0x00000028060073b5 */ /* 0x0005e20008010000 */
[----:B------:R0:W-:Y:S01]  /*5f50*/  UTMACMDFLUSH ;  /* 0x00000000000079b7 */ /* 0x0001e20000000000 */
[----:B--2---:R-:W-:Y:S04]  /*5f60*/  DEPBAR.LE SB0, 0x1 ;  /* 0x000080400000791a */ /* 0x004fe80000000000 */
.L_x_98:
[----:B------:R-:W-:Y:S05]  /*5f70*/  BSYNC.RECONVERGENT B0 ;  /* 0x0000000000007941 */ /* 0x000fea0003800200 */
.L_x_97:
[----:B------:R-:W-:Y:S01]  /*5f80*/  BAR.SYNC.DEFER_BLOCKING 0x1, 0x80 ;  /* 0x0042000000007b1d */ /* 0x000fe20000010000 */
[----:B------:R-:W-:Y:S01]  /*5f90*/  ISETP.NE.AND P1, PT, R76, RZ, PT ;  /* 0x000000ff4c00720c */ /* 0x000fe20003f25270 */
[----:B------:R-:W-:Y:S01]  /*5fa0*/  UISETP.NE.AND UP0, UPT, UR49, URZ, UPT ;  /* 0x000000ff3100728c */ /* 0x000fe2000bf05270 */
[----:B------:R-:W-:Y:S11]  /*5fb0*/  LEA R3, R39, UR48, 0x3 ;  /* 0x0000003027037c11 */ /* 0x000ff6000f8e18ff */
[----:B------:R-:W-:Y:S01]  /*5fc0*/  @P1 SHF.L.U32 R2, R70, 0x1f, RZ ;  /* 0x0000001f46021819 */ /* 0x000fe200000006ff */
[----:B------:R-:W-:Y:S06]  /*5fd0*/  BRA.U !UP0, `(.L_x_99) ;  /* 0x0000000108247547 */ /* 0x000fec000b800000 */
[----:B------:R-:W-:Y:S01]  /*5fe0*/  IMAD.U32 R5, RZ, RZ, UR51 ;  /* 0x00000033ff057e24 */ /* 0x000fe2000f8e00ff */
[----:B------:R-:W-:Y:S01]  /*5ff0*/  MOV R0, UR37 ;  /* 0x0000002500007c02 */ /* 0x000fe20008000f00 */
[----:B------:R-:W-:Y:S03]  /*6000*/  UIADD3 UR51, UPT, UPT, UR51, 0x1, URZ ;  /* 0x0000000133337890 */ /* 0x000fe6000fffe0ff */
[----:B------:R-:W-:Y:S01]  /*6010*/  @P1 LEA R5, R5, UR48, 0x3 ;  /* 0x0000003005051c11 */ /* 0x000fe2000f8e18ff */
[----:B------:R-:W-:Y:S04]  /*6020*/  UISETP.NE.AND UP0, UPT, UR51, 0x4, UPT ;  /* 0x000000043300788c */ /* 0x000fe8000bf05270 */
[----:B------:R-:W-:Y:S01]  /*6030*/  @P1 VIADD R5, R5, 0x50 ;  /* 0x0000005005051836 */ /* 0x000fe20000000000 */
[----:B------:R-:W-:Y:S04]  /*6040*/  USEL UR51, UR51, URZ, UP0 ;  /* 0x000000ff33337287 */ /* 0x000fe80008000000 */
[----:B------:R-:W-:Y:S04]  /*6050*/  @P1 PRMT R0, R0, 0x654, R5 ;  /* 0x0000065400001816 */ /* 0x000fe80000000005 */
[----:B------:R2:W-:Y:S04]  /*6060*/  @P1 SYNCS.ARRIVE.TRANS64.RED.A1T0 RZ, [R0+URZ], RZ ;  /* 0x000000ff00ff19a7 */ /* 0x0005e800081004ff */
.L_x_99:
[----:B------:R-:W4:Y:S01]  /*6070*/  @P1 SYNCS.PHASECHK.TRANS64.TRYWAIT P0, [R3+URZ+0x30], R2 ;  /* 0x00003002030015a7 */ /* 0x000f2200080011ff */
[----:B------:R-:W-:Y:S01]  /*6080*/  BSSY B1, `(.L_x_100) ;  /* 0x0000013000017945 */ /* 0x000fe20003800000 */
[----:B----4-:R-:W-:Y:S03]  /*6090*/  @P1 SEL R81, RZ, 0x1, !P0 ;  /* 0x00000001ff511807 */ /* 0x010fe60004000000 */
[----:B------:R-:W-:Y:S05]  /*60a0*/  @!P1 BRA `(.L_x_101) ;  /* 0x0000000000409947 */ /* 0x000fea0003800000 */
[----:B------:R-:W-:Y:S01]  /*60b0*/  ISETP.NE.AND P1, PT, R82, RZ, PT ;  /* 0x000000ff5200720c */ /* 0x000fe20003f25270 */
[----:B------:R-:W-:Y:S01]  /*60c0*/  BSSY B0, `(.L_x_102) ;  /* 0x0000009000007945 */ /* 0x000fe20003800000 */
[----:B------:R-:W-:Y:S11]  /*60d0*/  ISETP.NE.AND P0, PT, R81, RZ, PT ;  /* 0x000000ff5100720c */ /* 0x000ff60003f05270 */
[----:B------:R-:W-:Y:S05]  /*60e0*/  @P1 IMAD R4, R39, 0x1000, R80 ;  /* 0x0000100027041824 */ /* 0x000fea00078e0250 */
[----:B------:R-:W-:Y:S05]  /*60f0*/  @P1 IADD3 R2, PT, PT, R4, UR48, RZ ;  /* 0x0000003004021c10 */ /* 0x000fea000fffe0ff */
[----:B------:R-:W-:Y:S01]  /*6100*/  @P1 IMAD.IADD R2, R71, 0x1, R2 ;  /* 0x0000000147021824 */ /* 0x000fe200078e0202 */
[----:B------:R-:W-:Y:S06]  /*6110*/  @P0 BRA `(.L_x_103) ;  /* 0x00000000000c0947 */ /* 0x000fec0003800000 */
[----:B--2---:R-:W-:Y:S04]  /*6120*/  SHF.L.U32 R0, R70, 0x1f, RZ ;  /* 0x0000001f46007819 */ /* 0x004fe800000006ff */
[----:B------:R-:W2:Y:S02]  /*6130*/  SYNCS.PHASECHK.TRANS64.TRYWAIT P0, [R3+URZ+0x30], R0 ;  /* 0x00003000030075a7 */ /* 0x000ea400080011ff */
[----:B--2---:R-:W-:Y:S05]  /*6140*/  @!P0 BRA `(.L_x_104) ;  /* 0x0000002400788947 */ /* 0x004fea0003800000 */
.L_x_103:
[----:B------:R-:W-:Y:S05]  /*6150*/  BSYNC B0 ;  /* 0x0000000000007941 */ /* 0x000fea0003800000 */
.L_x_102:
[----:B------:R-:W-:Y:S02]  /*6160*/  ISETP.NE.AND P0, PT, R82, RZ, PT ;  /* 0x000000ff5200720c */ /* 0x000fe40003f05270 */
[----:B------:R-:W-:Y:S11]  /*6170*/  IADD3 R39, PT, PT, R39, 0x1, RZ ;  /* 0x0000000127277810 */ /* 0x000ff60007ffe0ff */
[----:B------:R-:W-:Y:S05]  /*6180*/  @P0 WARPSYNC.ALL ;  /* 0x0000000000000948 */ /* 0x000fea0003800000 */
[----:B------:R4:W1:Y:S04]  /*6190*/  @P0 LDSM.16.M88.4 R40, [R4+UR48+0x200] ;  /* 0x000200300428083b */ /* 0x0008680008000200 */
[----:B------:R4:W1:Y:S02]  /*61a0*/  @P0 LDSM.16.M88.4 R48, [R2+0x200] ;  /* 0x000200000230083b */ /* 0x0008640000000200 */
.L_x_101:
[----:B------:R-:W-:Y:S05]  /*61b0*/  BSYNC B1 ;  /* 0x0000000000017941 */ /* 0x000fea0003800000 */
.L_x_100:
[----:B--2---:R-:W-:Y:S05]  /*61c0*/  VIADD R0, R34, 0x20 ;  /* 0x0000002022007836 */ /* 0x004fea0000000000 */
[----:B------:R-:W-:Y:S04]  /*61d0*/  SHF.R.U32.HI R0, RZ, 0x15, R0 ;  /* 0x00000015ff007819 */ /* 0x000fe80000011600 */
[----:B------:R-:W-:Y:S11]  /*61e0*/  LOP3.LUT P0, RZ, R0, 0x3, R65, 0x48, !PT ;  /* 0x0000000300ff7812 */ /* 0x000ff60007804841 */
[----:B------:R-:W-:Y:S02]  /*61f0*/  @!UPT UIADD3 URZ, UPT, UPT, URZ, URZ, URZ ;  /* 0x000000fffffff290 */ /* 0x000fe4000fffe0ff */
[----:B------:R-:W-:Y:S05]  /*6200*/  @!P0 BRA `(.L_x_105) ;  /* 0x0000000000408947 */ /* 0x000fea0003800000 */
[----:B------:R-:W2:Y:S01]  /*6210*/  LDCU.64 UR8, c[0x4][0x70] ;  /* 0x01000e00ff0877ac */ /* 0x000ea20008000a00 */
[----:B------:R-:W-:Y:S01]  /*6220*/  MOV R3, 0x0 ;  /* 0x0000000000037802 */ /* 0x000fe20000000f00 */
[----:B------:R-:W-:Y:S02]  /*6230*/  HFMA2 R12, -RZ, RZ, 0, 5.9604644775390625e-08 ;  /* 0x00000001ff0c7431 */ /* 0x000fe400000001ff */
[----:B------:R-:W-:Y:S02]  /*6240*/  IMAD.MOV.U32 R8, RZ, RZ, 0x192 ;  /* 0x00000192ff087424 */ /* 0x000fe400078e00ff */
[----:B------:R-:W-:Y:S01]  /*6250*/  IMAD.MOV.U32 R13, RZ, RZ, RZ ;  /* 0x000000ffff0d7224 */ /* 0x000fe200078e00ff */
[----:B------:R-:W5:Y:S01]  /*6260*/  LDCU.64 UR6, c[0x4][0x78] ;  /* 0x01000f00ff0677ac */ /* 0x000f620008000a00 */
[----:B----4-:R-:W4:Y:S01]  /*6270*/  LDC.64 R2, c[0x4][R3] ;  /* 0x0100000003027b82 */ /* 0x010f220000000a00 */
[----:B------:R-:W3:Y:S01]  /*6280*/  LDCU.64 UR4, c[0x4][0x10] ;  /* 0x01000200ff0477ac */ /* 0x000ee20008000a00 */
[----:B--2---:R-:W-:Y:S01]  /*6290*/  MOV R5, UR9 ;  /* 0x0000000900057c02 */ /* 0x004fe20008000f00 */
[----:B------:R-:W-:Y:S01]  /*62a0*/  IMAD.U32 R4, RZ, RZ, UR8 ;  /* 0x00000008ff047e24 */ /* 0x000fe2000f8e00ff */
[----:B-----5:R-:W-:Y:S01]  /*62b0*/  MOV R7, UR7 ;  /* 0x0000000700077c02 */ /* 0x020fe20008000f00 */
[----:B------:R-:W-:Y:S01]  /*62c0*/  IMAD.U32 R6, RZ, RZ, UR6 ;  /* 0x00000006ff067e24 */ /* 0x000fe2000f8e00ff */
[----:B---3--:R-:W-:Y:S01]  /*62d0*/  MOV R11, UR5 ;  /* 0x00000005000b7c02 */ /* 0x008fe20008000f00 */
[----:B------:R-:W-:Y:S02]  /*62e0*/  IMAD.U32 R10, RZ, RZ, UR4 ;  /* 0x00000004ff0a7e24 */ /* 0x000fe4000f8e00ff */
[----:B------:R-:W-:Y:S07]  /*62f0*/  LEPC R20, `(.L_x_105) ;  /* 0x000000001014794e */ /* 0x000fee0000000000 */
[----:B-1--4-:R-:W-:Y:S05]  /*6300*/  CALL.ABS.NOINC R2 ;  /* 0x0000000002007343 */ /* 0x012fea0003c00000 */
.L_x_105:
[----:B-1----:R-:W-:Y:S01]  /*6310*/  SHF.L.U32 R20, R40, 0x10, RZ ;  /* 0x0000001028147819 */ /* 0x002fe200000006ff */
[----:B------:R-:W-:Y:S05]  /*6320*/  WARPSYNC.ALL ;  /* 0x0000000000007948 */ /* 0x000fea0003800000 */
[----:B------:R-:W-:Y:S01]  /*6330*/  R2UR UR4, R34 ;  /* 0x00000000220472ca */ /* 0x000fe200000e0000 */
[----:B------:R-:W-:Y:S01]  /*6340*/  BSSY.RECONVERGENT B0, `(.L_x_106) ;  /* 0x0000055000007945 */ /* 0x000fe20003800200 */
[----:B------:R-:W-:Y:S02]  /*6350*/  LOP3.LUT R21, R40, 0xffff0000, RZ, 0xc0, !PT ;  /* 0xffff000028157812 */ /* 0x000fe400078ec0ff */
[----:B------:R-:W-:Y:S02]  /*6360*/  LOP3.LUT R36, R41, 0xffff0000, RZ, 0xc0, !PT ;  /* 0xffff000029247812 */ /* 0x000fe400078ec0ff */
[----:B------:R-:W-:Y:S02]  /*6370*/  SHF.L.U32 R37, R48, 0x10, RZ ;  /* 0x0000001030257819 */ /* 0x000fe400000006ff */
[----:B------:R-:W-:Y:S02]  /*6380*/  ISETP.NE.AND P6, PT, R76, RZ, PT ;  /* 0x000000ff4c00720c */ /* 0x000fe40003fc5270 */
[----:B------:R-:W-:Y:S02]  /*6390*/  ISETP.NE.AND P0, PT, R72, RZ, PT ;  /* 0x000000ff4800720c */ /* 0x000fe40003f05270 */
[----:B------:R-:W-:Y:S01]  /*63a0*/  MOV R38, UR51 ;  /* 0x0000003300267c02 */ /* 0x000fe20008000f00 */
[----:B----4-:R-:W1:Y:S01]  /*63b0*/  LDTM.16dp256bit.x4 R4, tmem[UR4+0x20] ;  /* 0x00002004000479ee */ /* 0x010e620008120000 */
[----:B------:R-:W-:Y:S07]  /*63c0*/  MOV R83, UR37 ;  /* 0x0000002500537c02 */ /* 0x000fee0008000f00 */
[----:B------:R-:W-:Y:S02]  /*63d0*/  @P6 LEA R38, R38, UR48, 0x3 ;  /* 0x0000003026266c11 */ /* 0x000fe4000f8e18ff */
[----:B------:R-:W-:Y:S02]  /*63e0*/  @P6 SHF.L.U32 R88, R70, 0x1f, RZ ;  /* 0x0000001f46586819 */ /* 0x000fe400000006ff */
[----:B------:R-:W-:Y:S04]  /*63f0*/  @P6 IADD3 R38, PT, PT, R38, 0x50, RZ ;  /* 0x0000005026266810 */ /* 0x000fe80007ffe0ff */
[----:B------:R-:W-:Y:S02]  /*6400*/  @P6 PRMT R38, R83, 0x654, R38 ;  /* 0x0000065453266816 */ /* 0x000fe40000000026 */
[----:B------:R-:W-:Y:S01]  /*6410*/  LEA R83, R39, UR48, 0x3 ;  /* 0x0000003027537c11 */ /* 0x000fe2000f8e18ff */
[C---:B-1----:R-:W-:Y:S01]  /*6420*/  FMUL R0, R33.reuse, R4 ;  /* 0x0000000421007220 */ /* 0x042fe20000400000 */
[C---:B------:R-:W-:Y:S01]  /*6430*/  FMUL R2, R33.reuse, R5 ;  /* 0x0000000521027220 */ /* 0x040fe20000400000 */
[C---:B------:R-:W-:Y:S01]  /*6440*/  FMUL R3, R33.reuse, R6 ;  /* 0x0000000621037220 */ /* 0x040fe20000400000 */
[----:B------:R-:W-:Y:S01]  /*6450*/  FMUL R7, R33, R7 ;  /* 0x0000000721077220 */ /* 0x000fe20000400000 */
[----:B------:R-:W-:Y:S01]  /*6460*/  FFMA R0, R35, R20, R0 ;  /* 0x0000001423007223 */ /* 0x000fe20000000000 */
[----:B------:R-:W-:Y:S01]  /*6470*/  SHF.L.U32 R20, R41, 0x10, RZ ;  /* 0x0000001029147819 */ /* 0x000fe200000006ff */
[----:B------:R-:W-:Y:S01]  /*6480*/  FFMA R2, R35, R21, R2 ;  /* 0x0000001523027223 */ /* 0x000fe20000000002 */
[----:B------:R-:W-:Y:S01]  /*6490*/  SHF.L.U32 R21, R43, 0x10, RZ ;  /* 0x000000102b157819 */ /* 0x000fe200000006ff */
[C---:B------:R-:W-:Y:S01]  /*64a0*/  FMUL R4, R33.reuse, R8 ;  /* 0x0000000821047220 */ /* 0x040fe20000400000 */
[----:B------:R-:W-:Y:S01]  /*64b0*/  FMUL R5, R33, R9 ;  /* 0x0000000921057220 */ /* 0x000fe20000400000 */
[C---:B------:R-:W-:Y:S01]  /*64c0*/  FFMA R3, R35.reuse, R20, R3 ;  /* 0x0000001423037223 */ /* 0x040fe20000000003 */
[----:B------:R-:W-:Y:S01]  /*64d0*/  SHF.L.U32 R20, R42, 0x10, RZ ;  /* 0x000000102a147819 */ /* 0x000fe200000006ff */
[----:B------:R-:W-:Y:S01]  /*64e0*/  FFMA R7, R35, R36, R7 ;  /* 0x0000002423077223 */ /* 0x000fe20000000007 */
[----:B------:R-:W-:Y:S01]  /*64f0*/  LOP3.LUT R36, R43, 0xffff0000, RZ, 0xc0, !PT ;  /* 0xffff00002b247812 */ /* 0x000fe200078ec0ff */
[----:B------:R-:W-:Y:S01]  /*6500*/  FMUL R6, R33, R10 ;  /* 0x0000000a21067220 */ /* 0x000fe20000400000 */
[----:B------:R-:W-:Y:S01]  /*6510*/  F2FP.BF16.F32.PACK_AB R44, R2, R0 ;  /* 0x00000000022c723e */ /* 0x000fe200000010ff */
[----:B------:R-:W-:Y:S01]  /*6520*/  FFMA R4, R35, R20, R4 ;  /* 0x0000001423047223 */ /* 0x000fe20000000004 */
[----:B------:R-:W-:Y:S01]  /*6530*/  LOP3.LUT R20, R42, 0xffff0000, RZ, 0xc0, !PT ;  /* 0xffff00002a147812 */ /* 0x000fe200078ec0ff */
[----:B------:R-:W-:Y:S01]  /*6540*/  FMUL R11, R33, R11 ;  /* 0x0000000b210b7220 */ /* 0x000fe20000400000 */
[----:B------:R-:W-:Y:S01]  /*6550*/  F2FP.BF16.F32.PACK_AB R45, R7, R3 ;  /* 0x00000003072d723e */ /* 0x000fe200000010ff */
[C---:B------:R-:W-:Y:S01]  /*6560*/  FMUL R8, R33.reuse, R12 ;  /* 0x0000000c21087220 */ /* 0x040fe20000400000 */
[----:B------:R-:W-:Y:S01]  /*6570*/  FMUL R9, R33, R13 ;  /* 0x0000000d21097220 */ /* 0x000fe20000400000 */
[C---:B------:R-:W-:Y:S01]  /*6580*/  FFMA R5, R35.reuse, R20, R5 ;  /* 0x0000001423057223 */ /* 0x040fe20000000005 */
[----:B------:R-:W-:Y:S01]  /*6590*/  LOP3.LUT R20, R48, 0xffff0000, RZ, 0xc0, !PT ;  /* 0xffff000030147812 */ /* 0x000fe200078ec0ff */
[----:B------:R-:W-:Y:S01]  /*65a0*/  FFMA R6, R35, R21, R6 ;  /* 0x0000001523067223 */ /* 0x000fe20000000006 */
[----:B------:R-:W-:Y:S01]  /*65b0*/  SHF.L.U32 R21, R49, 0x10, RZ ;  /* 0x0000001031157819 */ /* 0x000fe200000006ff */
[----:B------:R-:W-:Y:S01]  /*65c0*/  FFMA R11, R35, R36, R11 ;  /* 0x00000024230b7223 */ /* 0x000fe2000000000b */
[----:B------:R-:W-:Y:S01]  /*65d0*/  LOP3.LUT R36, R51, 0xffff0000, RZ, 0xc0, !PT ;  /* 0xffff000033247812 */ /* 0x000fe200078ec0ff */
[C---:B------:R-:W-:Y:S01]  /*65e0*/  FFMA R8, R35.reuse, R37, R8 ;  /* 0x0000002523087223 */ /* 0x040fe20000000008 */
[----:B------:R-:W-:Y:S01]  /*65f0*/  FFMA R9, R35, R20, R9 ;  /* 0x0000001423097223 */ /* 0x000fe20000000009 */
[----:B------:R-:W-:Y:S01]  /*6600*/  FMUL R10, R33, R14 ;  /* 0x0000000e210a7220 */ /* 0x000fe20000400000 */
[----:B------:R-:W-:Y:S01]  /*6610*/  LOP3.LUT R20, R49, 0xffff0000, RZ, 0xc0, !PT ;  /* 0xffff000031147812 */ /* 0x000fe200078ec0ff */
[C---:B------:R-:W-:Y:S01]  /*6620*/  FMUL R15, R33.reuse, R15 ;  /* 0x0000000f210f7220 */ /* 0x040fe20000400000 */
[----:B------:R-:W-:Y:S01]  /*6630*/  FMUL R12, R33, R16 ;  /* 0x00000010210c7220 */ /* 0x000fe20000400000 */
[C---:B------:R-:W-:Y:S01]  /*6640*/  FFMA R10, R35.reuse, R21, R10 ;  /* 0x00000015230a7223 */ /* 0x040fe2000000000a */
[C---:B------:R-:W-:Y:S01]  /*6650*/  SHF.L.U32 R21, R50.reuse, 0x10, RZ ;  /* 0x0000001032157819 */ /* 0x040fe200000006ff */
[----:B------:R-:W-:Y:S01]  /*6660*/  FFMA R15, R35, R20, R15 ;  /* 0x00000014230f7223 */ /* 0x000fe2000000000f */
[----:B------:R-:W-:Y:S01]  /*6670*/  LOP3.LUT R20, R50, 0xffff0000, RZ, 0xc0, !PT ;  /* 0xffff000032147812 */ /* 0x000fe200078ec0ff */
[----:B------:R-:W-:Y:S01]  /*6680*/  FMUL R13, R33, R17 ;  /* 0x00000011210d7220 */ /* 0x000fe20000400000 */
[----:B------:R-:W-:Y:S01]  /*6690*/  SHF.L.U32 R37, R51, 0x10, RZ ;  /* 0x0000001033257819 */ /* 0x000fe200000006ff */
[C---:B------:R-:W-:Y:S01]  /*66a0*/  FMUL R14, R33.reuse, R18 ;  /* 0x00000012210e7220 */ /* 0x040fe20000400000 */
        /* <DEDUP_REMOVED lines=21> */
[----:B------:R-:W-:Y:S02]  /*6800*/  UIADD3 UR8, UP0, UPT, UR52, 0x680, URZ ;  /* 0x0000068034087890 */ /* 0x000fe4000ff1e0ff */
[----:B------:R-:W-:Y:S02]  /*6810*/  UIADD3 UR5, UPT, UPT, UR41, 0x20, URZ ;  /* 0x0000002029057890 */ /* 0x000fe4000fffe0ff */
[----:B------:R-:W-:Y:S02]  /*6820*/  UIADD3 UR4, UPT, UPT, UR48, 0x1200, URZ ;  /* 0x0000120030047890 */ /* 0x000fe4000fffe0ff */
[----:B------:R-:W-:Y:S01]  /*6830*/  UIADD3.X UR9, UPT, UPT, URZ, UR53, URZ, UP0, !UPT ;  /* 0x00000035ff097290 */ /* 0x000fe200087fe4ff */
[----:B------:R-:W-:Y:S01]  /*6840*/  UMOV UR6, UR42 ;  /* 0x0000002a00067c82 */ /* 0x000fe20008000000 */
[----:B------:R-:W-:Y:S07]  /*6850*/  UMOV UR7, UR36 ;  /* 0x0000002400077c82 */ /* 0x000fee0008000000 */
[----:B------:R2:W-:Y:S01]  /*6860*/  UTMASTG.3D [UR4], [UR8] ;  /* 0x00000004080073b5 */ /* 0x0005e20008010000 */
[----:B------:R0:W-:Y:S01]  /*6870*/  UTMACMDFLUSH ;  /* 0x00000000000079b7 */ /* 0x0001e20000000000 */
[----:B--2---:R-:W-:Y:S04]  /*6880*/  DEPBAR.LE SB0, 0x1 ;  /* 0x000080400000791a */ /* 0x004fe80000000000 */
.L_x_107:
[----:B------:R-:W-:Y:S05]  /*6890*/  BSYNC.RECONVERGENT B0 ;  /* 0x0000000000007941 */ /* 0x000fea0003800200 */
.L_x_106:
[----:B------:R-:W-:Y:S01]  /*68a0*/  BAR.SYNC.DEFER_BLOCKING 0x1, 0x80 ;  /* 0x0042000000007b1d */ /* 0x000fe20000010000 */
[----:B------:R-:W-:Y:S04]  /*68b0*/  UIADD3 UR40, UPT, UPT, UR51, 0x1, URZ ;  /* 0x0000000133287890 */ /* 0x000fe8000fffe0ff */
[----:B------:R-:W-:Y:S04]  /*68c0*/  UISETP.NE.AND UP0, UPT, UR40, 0x4, UPT ;  /* 0x000000042800788c */ /* 0x000fe8000bf05270 */
[----:B------:R-:W-:Y:S01]  /*68d0*/  USEL UR40, UR40, URZ, UP0 ;  /* 0x000000ff28287287 */ /* 0x000fe20008000000 */
[----:B------:R2:W-:Y:S01]  /*68e0*/  @P6 SYNCS.ARRIVE.TRANS64.RED.A1T0 RZ, [R38+URZ], RZ ;  /* 0x000000ff26ff69a7 */ /* 0x0005e200081004ff */
[----:B------:R-:W-:Y:S01]  /*68f0*/  BSSY B1, `(.L_x_108) ;  /* 0x0000014000017945 */ /* 0x000fe20003800000 */
[----:B------:R-:W4:Y:S02]  /*6900*/  @P6 SYNCS.PHASECHK.TRANS64.TRYWAIT P0, [R83+URZ+0x30], R88 ;  /* 0x00003058530065a7 */ /* 0x000f2400080011ff */
[----:B----4-:R-:W-:Y:S01]  /*6910*/  @P6 SEL R81, RZ, 0x1, !P0 ;  /* 0x00000001ff516807 */ /* 0x010fe20004000000 */
[----:B--2---:R-:W-:Y:S06]  /*6920*/  @!P6 BRA `(.L_x_109) ;  /* 0x000000000040e947 */ /* 0x004fec0003800000 */
[----:B------:R-:W-:Y:S01]  /*6930*/  ISETP.NE.AND P1, PT, R82, RZ, PT ;  /* 0x000000ff5200720c */ /* 0x000fe20003f25270 */
[----:B------:R-:W-:Y:S01]  /*6940*/  BSSY B0, `(.L_x_110) ;  /* 0x0000009000007945 */ /* 0x000fe20003800000 */
[----:B------:R-:W-:Y:S11]  /*6950*/  ISETP.NE.AND P0, PT, R81, RZ, PT ;  /* 0x000000ff5100720c */ /* 0x000ff60003f05270 */
[----:B------:R-:W-:Y:S05]  /*6960*/  @P1 IMAD R2, R39, 0x1000, R80 ;  /* 0x0000100027021824 */ /* 0x000fea00078e0250 */
[----:B------:R-:W-:Y:S05]  /*6970*/  @P1 IADD3 R0, PT, PT, R2, UR48, RZ ;  /* 0x0000003002001c10 */ /* 0x000fea000fffe0ff */
[----:B------:R-:W-:Y:S01]  /*6980*/  @P1 IMAD.IADD R0, R71, 0x1, R0 ;  /* 0x0000000147001824 */ /* 0x000fe200078e0200 */
[----:B------:R-:W-:Y:S06]  /*6990*/  @P0 BRA `(.L_x_111) ;  /* 0x00000000000c0947 */ /* 0x000fec0003800000 */
[----:B------:R-:W-:Y:S04]  /*69a0*/  SHF.L.U32 R4, R70, 0x1f, RZ ;  /* 0x0000001f46047819 */ /* 0x000fe800000006ff */
[----:B------:R-:W2:Y:S02]  /*69b0*/  SYNCS.PHASECHK.TRANS64.TRYWAIT P0, [R83+URZ+0x30], R4 ;  /* 0x00003004530075a7 */ /* 0x000ea400080011ff */
[----:B--2---:R-:W-:Y:S05]  /*69c0*/  @!P0 BRA `(.L_x_112) ;  /* 0x0000001c006c8947 */ /* 0x004fea0003800000 */
.L_x_111:
[----:B------:R-:W-:Y:S05]  /*69d0*/  BSYNC B0 ;  /* 0x0000000000007941 */ /* 0x000fea0003800000 */
.L_x_110:
[----:B------:R-:W-:Y:S02]  /*69e0*/  ISETP.NE.AND P0, PT, R82, RZ, PT ;  /* 0x000000ff5200720c */ /* 0x000fe40003f05270 */
[----:B------:R-:W-:Y:S11]  /*69f0*/  IADD3 R39, PT, PT, R39, 0x1, RZ ;  /* 0x0000000127277810 */ /* 0x000ff60007ffe0ff */
[----:B------:R-:W-:Y:S05]  /*6a00*/  @P0 WARPSYNC.ALL ;  /* 0x0000000000000948 */ /* 0x000fea0003800000 */
[----:B------:R4:W1:Y:S04]  /*6a10*/  @P0 LDSM.16.M88.4 R40, [R2+UR48+0x200] ;  /* 0x000200300228083b */ /* 0x0008680008000200 */
[----:B------:R4:W1:Y:S02]  /*6a20*/  @P0 LDSM.16.M88.4 R48, [R0+0x200] ;  /* 0x000200000030083b */ /* 0x0008640000000200 */
.L_x_109:
[----:B------:R-:W-:Y:S05]  /*6a30*/  BSYNC B1 ;  /* 0x0000000000017941 */ /* 0x000fea0003800000 */
.L_x_108:
[----:B----4-:R-:W-:Y:S05]  /*6a40*/  VIADD R0, R34, 0x40 ;  /* 0x0000004022007836 */ /* 0x010fea0000000000 */
[----:B------:R-:W-:Y:S04]  /*6a50*/  SHF.R.U32.HI R0, RZ, 0x15, R0 ;  /* 0x00000015ff007819 */ /* 0x000fe80000011600 */
[----:B------:R-:W-:Y:S11]  /*6a60*/  LOP3.LUT P0, RZ, R0, 0x3, R65, 0x48, !PT ;  /* 0x0000000300ff7812 */ /* 0x000ff60007804841 */
[----:B------:R-:W-:Y:S02]  /*6a70*/  @!UPT UIADD3 URZ, UPT, UPT, URZ, URZ, URZ ;  /* 0x000000fffffff290 */ /* 0x000fe4000fffe0ff */
        /* <DEDUP_REMOVED lines=8> */
[----:B------:R-:W3:Y:S01]  /*6b00*/  LDCU.64 UR4, c[0x4][0x10] ;  /* 0x01000200ff0477ac */ /* 0x000ee20008000a00 */
[----:B----4-:R-:W-:Y:S01]  /*6b10*/  MOV R5, UR9 ;  /* 0x0000000900057c02 */ /* 0x010fe20008000f00 */
[----:B--2---:R-:W-:Y:S01]  /*6b20*/  IMAD.U32 R4, RZ, RZ, UR8 ;  /* 0x00000008ff047e24 */ /* 0x004fe2000f8e00ff */
[----:B-----5:R-:W-:Y:S01]  /*6b30*/  MOV R7, UR7 ;  /* 0x0000000700077c02 */ /* 0x020fe20008000f00 */
[----:B------:R-:W-:Y:S01]  /*6b40*/  IMAD.U32 R6, RZ, RZ, UR6 ;  /* 0x00000006ff067e24 */ /* 0x000fe2000f8e00ff */
[----:B---3--:R-:W-:Y:S01]  /*6b50*/  MOV R11, UR5 ;  /* 0x00000005000b7c02 */ /* 0x008fe20008000f00 */
[----:B------:R-:W-:Y:S02]  /*6b60*/  IMAD.U32 R10, RZ, RZ, UR4 ;  /* 0x00000004ff0a7e24 */ /* 0x000fe4000f8e00ff */
[----:B------:R-:W-:Y:S07]  /*6b70*/  LEPC R20, `(.L_x_113) ;  /* 0x000000001014794e */ /* 0x000fee0000000000 */
[----:B-1----:R-:W-:Y:S05]  /*6b80*/  CALL.ABS.NOINC R2 ;  /* 0x0000000002007343 */ /* 0x002fea0003c00000 */
.L_x_113:
        /* <DEDUP_REMOVED lines=10> */
[----:B--2---:R-:W1:Y:S01]  /*6c30*/  LDTM.16dp256bit.x4 R4, tmem[UR4+0x40] ;  /* 0x00004004000479ee */ /* 0x004e620008120000 */
[----:B------:R-:W-:Y:S02]  /*6c40*/  MOV R83, UR37 ;  /* 0x0000002500537c02 */ /* 0x000fe40008000f00 */
[----:B------:R-:W-:Y:S05]  /*6c50*/  LEA R88, R39, UR48, 0x3 ;  /* 0x0000003027587c11 */ /* 0x000fea000f8e18ff */
[----:B------:R-:W-:Y:S04]  /*6c60*/  @P6 LEA R38, R38, UR48, 0x3 ;  /* 0x0000003026266c11 */ /* 0x000fe8000f8e18ff */
[----:B------:R-:W-:Y:S04]  /*6c70*/  @P6 IADD3 R38, PT, PT, R38, 0x50, RZ ;  /* 0x0000005026266810 */ /* 0x000fe80007ffe0ff */
[----:B------:R-:W-:Y:S02]  /*6c80*/  @P6 PRMT R38, R83, 0x654, R38 ;  /* 0x0000065453266816 */ /* 0x000fe40000000026 */
[----:B------:R-:W-:Y:S01]  /*6c90*/  @P6 SHF.L.U32 R83, R70, 0x1f, RZ ;  /* 0x0000001f46536819 */ /* 0x000fe200000006ff */
        /* <DEDUP_REMOVED lines=71> */
.L_x_115:
[----:B------:R-:W-:Y:S05]  /*7110*/  BSYNC.RECONVERGENT B0 ;  /* 0x0000000000007941 */ /* 0x000fea0003800200 */
.L_x_114:
        /* <DEDUP_REMOVED lines=19> */
.L_x_119:
[----:B------:R-:W-:Y:S05]  /*7250*/  BSYNC B0 ;  /* 0x0000000000007941 */ /* 0x000fea0003800000 */
.L_x_118:
[----:B------:R-:W-:Y:S11]  /*7260*/  ISETP.NE.AND P0, PT, R82, RZ, PT ;  /* 0x000000ff5200720c */ /* 0x000ff60003f05270 */
[----:B------:R-:W-:Y:S02]  /*7270*/  @!UPT UIADD3 URZ, UPT, UPT, URZ, URZ, URZ ;  /* 0x000000fffffff290 */ /* 0x000fe4000fffe0ff */
[----:B------:R-:W-:Y:S05]  /*7280*/  @P0 WARPSYNC.ALL ;  /* 0x0000000000000948 */ /* 0x000fea0003800000 */
[----:B------:R4:W1:Y:S04]  /*7290*/  @P0 LDSM.16.M88.4 R40, [R39+UR48+0x200] ;  /* 0x000200302728083b */ /* 0x0008680008000200 */
[----:B------:R4:W1:Y:S02]  /*72a0*/  @P0 LDSM.16.M88.4 R48, [R0+0x200] ;  /* 0x000200000030083b */ /* 0x0008640000000200 */
.L_x_117:
[----:B------:R-:W-:Y:S05]  /*72b0*/  BSYNC B1 ;  /* 0x0000000000017941 */ /* 0x000fea0003800000 */
.L_x_116:
[----:B----4-:R-:W-:Y:S05]  /*72c0*/  VIADD R0, R34, 0x60 ;  /* 0x0000006022007836 */ /* 0x010fea0000000000 */
[----:B------:R-:W-:Y:S04]  /*72d0*/  SHF.R.U32.HI R0, RZ, 0x15, R0 ;  /* 0x00000015ff007819 */ /* 0x000fe80000011600 */
[----:B------:R-:W-:Y:S11]  /*72e0*/  LOP3.LUT P0, RZ, R0, 0x3, R65, 0x48, !PT ;  /* 0x0000000300ff7812 */ /* 0x000ff60007804841 */
[----:B------:R-:W-:Y:S02]  /*72f0*/  @!UPT UIADD3 URZ, UPT, UPT, URZ, URZ, URZ ;  /* 0x000000fffffff290 */ /* 0x000fe4000fffe0ff */
[----:B------:R-:W-:Y:S05]  /*7300*/  @!P0 BRA `(.L_x_121) ;  /* 0x0000000000408947 */ /* 0x000fea0003800000 */
[----:B------:R-:W4:Y:S01]  /*7310*/  LDCU.64 UR8, c[0x4][0x70] ;  /* 0x01000e00ff0877ac */ /* 0x000f220008000a00 */
[----:B--2---:R-:W-:Y:S01]  /*7320*/  MOV R3, 0x0 ;  /* 0x0000000000037802 */ /* 0x004fe20000000f00 */
[----:B------:R-:W-:Y:S02]  /*7330*/  HFMA2 R12, -RZ, RZ, 0, 5.9604644775390625e-08 ;  /* 0x00000001ff0c7431 */ /* 0x000fe400000001ff */
[----:B------:R-:W-:Y:S02]  /*7340*/  IMAD.MOV.U32 R8, RZ, RZ, 0x192 ;  /* 0x00000192ff087424 */ /* 0x000fe400078e00ff */
[----:B------:R-:W-:Y:S01]  /*7350*/  IMAD.MOV.U32 R13, RZ, RZ, RZ ;  /* 0x000000ffff0d7224 */ /* 0x000fe200078e00ff */
[----:B------:R-:W2:Y:S01]  /*7360*/  LDCU.64 UR6, c[0x4][0x78] ;  /* 0x01000f00ff0677ac */ /* 0x000ea20008000a00 */
[----:B------:R-:W1:Y:S01]  /*7370*/  LDC.64 R2, c[0x4][R3] ;  /* 0x0100000003027b82 */ /* 0x000e620000000a00 */
[----:B------:R-:W5:Y:S01]  /*7380*/  LDCU.64 UR4, c[0x4][0x10] ;  /* 0x01000200ff0477ac */ /* 0x000f620008000a00 */
[----:B----4-:R-:W-:Y:S01]  /*7390*/  MOV R5, UR9 ;  /* 0x0000000900057c02 */ /* 0x010fe20008000f00 */
[----:B------:R-:W-:Y:S01]  /*73a0*/  IMAD.U32 R4, RZ, RZ, UR8 ;  /* 0x00000008ff047e24 */ /* 0x000fe2000f8e00ff */
[----:B--2---:R-:W-:Y:S01]  /*73b0*/  MOV R7, UR7 ;  /* 0x0000000700077c02 */ /* 0x004fe20008000f00 */
[----:B------:R-:W-:Y:S01]  /*73c0*/  IMAD.U32 R6, RZ, RZ, UR6 ;  /* 0x00000006ff067e24 */ /* 0x000fe2000f8e00ff */
[----:B-----5:R-:W-:Y:S01]  /*73d0*/  MOV R11, UR5 ;  /* 0x00000005000b7c02 */ /* 0x020fe20008000f00 */
[----:B------:R-:W-:Y:S02]  /*73e0*/  IMAD.U32 R10, RZ, RZ, UR4 ;  /* 0x00000004ff0a7e24 */ /* 0x000fe4000f8e00ff */
[----:B------:R-:W-:Y:S07]  /*73f0*/  LEPC R20, `(.L_x_121) ;  /* 0x000000001014794e */ /* 0x000fee0000000000 */
[----:B-1-3--:R-:W-:Y:S05]  /*7400*/  CALL.ABS.NOINC R2 ;  /* 0x0000000002007343 */ /* 0x00afea0003c00000 */
.L_x_121:
[----:B------:R-:W-:Y:S01]  /*7410*/  ISETP.NE.AND P0, PT, R72, RZ, PT ;  /* 0x000000ff4800720c */ /* 0x000fe20003f05270 */
[----:B------:R-:W-:Y:S05]  /*7420*/  WARPSYNC.ALL ;  /* 0x0000000000007948 */ /* 0x000fea0003800000 */
[----:B------:R-:W-:Y:S01]  /*7430*/  R2UR UR4, R34 ;  /* 0x00000000220472ca */ /* 0x000fe200000e0000 */
[----:B------:R-:W-:Y:S01]  /*7440*/  BSSY.RECONVERGENT B0, `(.L_x_122) ;  /* 0x0000052000007945 */ /* 0x000fe20003800200 */
[----:B------:R-:W-:Y:S02]  /*7450*/  R2UR UR5, R79 ;  /* 0x000000004f0572ca */ /* 0x000fe400000e0000 */
[C---:B-1----:R-:W-:Y:S02]  /*7460*/  SHF.L.U32 R20, R40.reuse, 0x10, RZ ;  /* 0x0000001028147819 */ /* 0x042fe400000006ff */
[----:B------:R-:W-:Y:S02]  /*7470*/  LOP3.LUT R36, R40, 0xffff0000, RZ, 0xc0, !PT ;  /* 0xffff000028247812 */ /* 0x000fe400078ec0ff */
[C---:B------:R-:W-:Y:S02]  /*7480*/  SHF.L.U32 R21, R41.reuse, 0x10, RZ ;  /* 0x0000001029157819 */ /* 0x040fe400000006ff */
[----:B------:R-:W-:Y:S02]  /*7490*/  LOP3.LUT R38, R41, 0xffff0000, RZ, 0xc0, !PT ;  /* 0xffff000029267812 */ /* 0x000fe400078ec0ff */
[C---:B------:R-:W-:Y:S01]  /*74a0*/  SHF.L.U32 R37, R42.reuse, 0x10, RZ ;  /* 0x000000102a257819 */ /* 0x040fe200000006ff */
[----:B------:R-:W1:Y:S01]  /*74b0*/  LDTM.16dp256bit.x4 R4, tmem[UR4+0x60] ;  /* 0x00006004000479ee */ /* 0x000e620008120000 */
[----:B------:R-:W-:Y:S01]  /*74c0*/  LOP3.LUT R40, R42, 0xffff0000, RZ, 0xc0, !PT ;  /* 0xffff00002a287812 */ /* 0x000fe200078ec0ff */
[----:B------:R-:W-:Y:S01]  /*74d0*/  NOP ;  /* 0x0000000000007918 */ /* 0x000fe20000000000 */
[C---:B------:R-:W-:Y:S01]  /*74e0*/  SHF.L.U32 R39, R43.reuse, 0x10, RZ ;  /* 0x000000102b277819 */ /* 0x040fe200000006ff */
[----:B------:R-:W-:Y:S01]  /*74f0*/  UIADD3 UR5, UPT, UPT, UR5, 0xc0, URZ ;  /* 0x000000c005057890 */ /* 0x000fe2000fffe0ff */
[----:B------:R-:W-:Y:S02]  /*7500*/  LOP3.LUT R41, R43, 0xffff0000, RZ, 0xc0, !PT ;  /* 0xffff00002b297812 */ /* 0x000fe400078ec0ff */
[C---:B------:R-:W-:Y:S01]  /*7510*/  SHF.L.U32 R42, R48.reuse, 0x10, RZ ;  /* 0x00000010302a7819 */ /* 0x040fe200000006ff */
[----:B------:R-:W-:Y:S01]  /*7520*/  UPRMT UR5, UR37, 0x654, UR5 ;  /* 0x0000065425057896 */ /* 0x000fe20008000005 */
[----:B------:R-:W-:Y:S02]  /*7530*/  LOP3.LUT R43, R48, 0xffff0000, RZ, 0xc0, !PT ;  /* 0xffff0000302b7812 */ /* 0x000fe400078ec0ff */
[C---:B------:R-:W-:Y:S02]  /*7540*/  SHF.L.U32 R44, R49.reuse, 0x10, RZ ;  /* 0x00000010312c7819 */ /* 0x040fe400000006ff */
[----:B------:R-:W-:Y:S02]  /*7550*/  LOP3.LUT R46, R49, 0xffff0000, RZ, 0xc0, !PT ;  /* 0xffff0000312e7812 */ /* 0x000fe400078ec0ff */
[C---:B------:R-:W-:Y:S02]  /*7560*/  SHF.L.U32 R45, R50.reuse, 0x10, RZ ;  /* 0x00000010322d7819 */ /* 0x040fe400000006ff */
[----:B-1----:R-:W-:Y:S01]  /*7570*/  SYNCS.ARRIVE.TRANS64.RED.A1T0 RZ, [UR5], RZ ;  /* 0x000000ffffff79a7 */ /* 0x002fe20008100405 */
[----:B------:R-:W-:Y:S02]  /*7580*/  LOP3.LUT R48, R50, 0xffff0000, RZ, 0xc0, !PT ;  /* 0xffff000032307812 */ /* 0x000fe400078ec0ff */
[C---:B------:R-:W-:Y:S02]  /*7590*/  SHF.L.U32 R47, R51.reuse, 0x10, RZ ;  /* 0x00000010332f7819 */ /* 0x040fe400000006ff */
[----:B------:R-:W-:Y:S01]  /*75a0*/  LOP3.LUT R50, R51, 0xffff0000, RZ, 0xc0, !PT ;  /* 0xffff000033327812 */ /* 0x000fe200078ec0ff */
[C---:B------:R-:W-:Y:S01]  /*75b0*/  FMUL R4, R33.reuse, R4 ;  /* 0x0000000421047220 */ /* 0x040fe20000400000 */
[C---:B------:R-:W-:Y:S01]  /*75c0*/  FMUL R5, R33.reuse, R5 ;  /* 0x0000000521057220 */ /* 0x040fe20000400000 */
[C---:B------:R-:W-:Y:S01]  /*75d0*/  FMUL R6, R33.reuse, R6 ;  /* 0x0000000621067220 */ /* 0x040fe20000400000 */
[----:B------:R-:W-:Y:S01]  /*75e0*/  FMUL R7, R33, R7 ;  /* 0x0000000721077220 */ /* 0x000fe20000400000 */
[C---:B------:R-:W-:Y:S01]  /*75f0*/  FFMA R4, R35.reuse, R20, R4 ;  /* 0x0000001423047223 */ /* 0x040fe20000000004 */
[C---:B------:R-:W-:Y:S01]  /*7600*/  FFMA R5, R35.reuse, R36, R5 ;  /* 0x0000002423057223 */ /* 0x040fe20000000005 */
[C---:B------:R-:W-:Y:S01]  /*7610*/  FFMA R6, R35.reuse, R21, R6 ;  /* 0x0000001523067223 */ /* 0x040fe20000000006 */
[----:B------:R-:W-:Y:S01]  /*7620*/  FFMA R7, R35, R38, R7 ;  /* 0x0000002623077223 */ /* 0x000fe20000000007 */
[C---:B------:R-:W-:Y:S01]  /*7630*/  FMUL R8, R33.reuse, R8 ;  /* 0x0000000821087220 */ /* 0x040fe20000400000 */
[----:B------:R-:W-:Y:S01]  /*7640*/  FMUL R9, R33, R9 ;  /* 0x0000000921097220 */ /* 0x000fe20000400000 */
[----:B---3--:R-:W-:Y:S01]  /*7650*/  F2FP.BF16.F32.PACK_AB R80, R5, R4 ;  /* 0x000000040550723e */ /* 0x008fe200000010ff */
[----:B------:R-:W-:Y:S01]  /*7660*/  FMUL R0, R33, R10 ;  /* 0x0000000a21007220 */ /* 0x000fe20000400000 */
[----:B------:R-:W-:Y:S01]  /*7670*/  F2FP.BF16.F32.PACK_AB R81, R7, R6 ;  /* 0x000000060751723e */ /* 0x000fe200000010ff */
[C---:B------:R-:W-:Y:S01]  /*7680*/  FFMA R8, R35.reuse, R37, R8 ;  /* 0x0000002523087223 */ /* 0x040fe20000000008 */
[----:B------:R-:W-:Y:S01]  /*7690*/  FFMA R9, R35, R40, R9 ;  /* 0x0000002823097223 */ /* 0x000fe20000000009 */
[C---:B------:R-:W-:Y:S01]  /*76a0*/  FMUL R2, R33.reuse, R11 ;  /* 0x0000000b21027220 */ /* 0x040fe20000400000 */
[C---:B--2---:R-:W-:Y:S01]  /*76b0*/  FMUL R3, R33.reuse, R12 ;  /* 0x0000000c21037220 */ /* 0x044fe20000400000 */
[----:B------:R-:W-:Y:S01]  /*76c0*/  FMUL R10, R33, R13 ;  /* 0x0000000d210a7220 */ /* 0x000fe20000400000 */
[----:B------:R-:W-:Y:S01]  /*76d0*/  FFMA R0, R35, R39, R0 ;  /* 0x0000002723007223 */ /* 0x000fe20000000000 */
        /* <DEDUP_REMOVED lines=40> */
.L_x_123:
[----:B------:R-:W-:Y:S05]  /*7960*/  BSYNC.RECONVERGENT B0 ;  /* 0x0000000000007941 */ /* 0x000fea0003800200 */
.L_x_122:
[----:B------:R-:W-:Y:S01]  /*7970*/  BAR.SYNC.DEFER_BLOCKING 0x1, 0x80 ;  /* 0x0042000000007b1d */ /* 0x000fe20000010000 */
[----:B------:R-:W-:Y:S01]  /*7980*/  UISETP.NE.AND UP0, UPT, UR49, -0x4, UPT ;  /* 0xfffffffc3100788c */ /* 0x000fe2000bf05270 */
[----:B------:R-:W-:Y:S08]  /*7990*/  IADD3 R0, PT, PT, R30, 0x1, RZ ;  /* 0x000000011e007810 */ /* 0x000ff00007ffe0ff */
[----:B------:R-:W-:Y:S05]  /*79a0*/  BRA.U !UP0, `(.L_x_124) ;  /* 0x0000000108287547 */ /* 0x000fea000b800000 */
[----:B------:R-:W-:Y:S01]  /*79b0*/  ISETP.NE.AND P0, PT, R76, RZ, PT ;  /* 0x000000ff4c00720c */ /* 0x000fe20003f05270 */
[----:B------:R-:W-:Y:S01]  /*79c0*/  IMAD.U32 R3, RZ, RZ, UR51 ;  /* 0x00000033ff037e24 */ /* 0x000fe2000f8e00ff */
[----:B------:R-:W-:Y:S01]  /*79d0*/  UIADD3 UR51, UPT, UPT, UR51, 0x1, URZ ;  /* 0x0000000133337890 */ /* 0x000fe2000fffe0ff */
[----:B------:R-:W-:Y:S03]  /*79e0*/  IMAD.U32 R2, RZ, RZ, UR37 ;  /* 0x00000025ff027e24 */ /* 0x000fe6000f8e00ff */
[----:B------:R-:W-:Y:S04]  /*79f0*/  UISETP.NE.AND UP0, UPT, UR51, 0x4, UPT ;  /* 0x000000043300788c */ /* 0x000fe8000bf05270 */
[----:B------:R-:W-:Y:S03]  /*7a00*/  USEL UR51, UR51, URZ, UP0 ;  /* 0x000000ff33337287 */ /* 0x000fe60008000000 */
[----:B------:R-:W-:Y:S05]  /*7a10*/  @P0 LEA R3, R3, UR48, 0x3 ;  /* 0x0000003003030c11 */ /* 0x000fea000f8e18ff */
[----:B------:R-:W-:Y:S05]  /*7a20*/  @P0 VIADD R3, R3, 0x50 ;  /* 0x0000005003030836 */ /* 0x000fea0000000000 */
[----:B------:R-:W-:Y:S04]  /*7a30*/  @P0 PRMT R2, R2, 0x654, R3 ;  /* 0x0000065402020816 */ /* 0x000fe80000000003 */
[----:B------:R2:W-:Y:S03]  /*7a40*/  @P0 SYNCS.ARRIVE.TRANS64.RED.A1T0 RZ, [R2+URZ], RZ ;  /* 0x000000ff02ff09a7 */ /* 0x0005e600081004ff */
.L_x_124:
[----:B------:R-:W-:Y:S01]  /*7a50*/  ISETP.NE.AND P2, PT, R73, RZ, PT ;  /* 0x000000ff4900720c */ /* 0x000fe20003f45270 */
[----:B------:R-:W-:Y:S01]  /*7a60*/  UIADD3 UR49, UPT, UPT, UR49, 0x4, URZ ;  /* 0x0000000431317890 */ /* 0x000fe2000fffe0ff */
[----:B------:R-:W-:Y:S01]  /*7a70*/  ISETP.NE.AND P0, PT, R75, 0x2, PT ;  /* 0x000000024b00780c */ /* 0x000fe20003f05270 */
[----:B------:R-:W-:Y:S01]  /*7a80*/  IMAD.IADD R20, R29, 0x1, R58 ;  /* 0x000000011d147824 */ /* 0x000fe200078e023a */
[----:B------:R-:W-:Y:S01]  /*7a90*/  ISETP.NE.AND P1, PT, R0, 0x4, PT ;  /* 0x000000040000780c */ /* 0x000fe20003f25270 */
[----:B------:R-:W-:Y:S01]  /*7aa0*/  IMAD.IADD R21, R31, 0x1, R60 ;  /* 0x000000011f157824 */ /* 0x000fe200078e023c */
[----:B------:R-:W-:Y:S02]  /*7ab0*/  SEL R3, RZ, 0x1, P0 ;  /* 0x00000001ff037807 */ /* 0x000fe40000000000 */
[----:B--2---:R-:W-:Y:S02]  /*7ac0*/  SEL R2, RZ, 0x1, P1 ;  /* 0x00000001ff027807 */ /* 0x004fe40000800000 */
[----:B------:R-:W-:Y:S02]  /*7ad0*/  LOP3.LUT R68, R68, R3, RZ, 0x3c, !PT ;  /* 0x0000000344447212 */ /* 0x000fe400078e3cff */
[----:B------:R-:W-:Y:S02]  /*7ae0*/  LOP3.LUT R69, R69, R2, RZ, 0x3c, !PT ;  /* 0x0000000245457212 */ /* 0x000fe400078e3cff */
[----:B------:R-:W-:Y:S02]  /*7af0*/  @P2 R2UR UR36, R67 ;  /* 0x00000000432422ca */ /* 0x000fe400000e0000 */
[----:B------:R-:W-:Y:S02]  /*7b00*/  SEL R75, R75, RZ, P0 ;  /* 0x000000ff4b4b7207 */ /* 0x000fe40000000000 */
[----:B------:R-:W-:Y:S01]  /*7b10*/  SEL R30, R0, RZ, P1 ;  /* 0x000000ff001e7207 */ /* 0x000fe20000800000 */
[----:B------:R-:W-:Y:S10]  /*7b20*/  @P2 BRA `(.L_x_125) ;  /* 0xffffffd000182947 */ /* 0x000ff4000383ffff */
[----:B------:R-:W-:-:S09]  /*7b30*/  UISETP.NE.AND UP0, UPT, UR50, URZ, UPT ;  /* 0x000000ff3200728c */ /* 0x000fd2000bf05270 */
[----:B------:R-:W-:Y:S05]  /*7b40*/  BRA.U !UP0, `(.L_x_126) ;  /* 0x0000000108487547 */ /* 0x000fea000b800000 */
[----:B------:R-:W2:Y:S02]  /*7b50*/  LDCU.64 UR4, c[0x0][0x890] ;  /* 0x00011200ff0477ac */ /* 0x000ea40008000a00 */
[----:B--2---:R-:W-:-:S04]  /*7b60*/  UISETP.NE.U32.AND UP0, UPT, UR4, URZ, UPT ;  /* 0x000000ff0400728c */ /* 0x004fc8000bf05070 */
[----:B------:R-:W-:-:S09]  /*7b70*/  UISETP.NE.AND.EX UP0, UPT, UR5, URZ, UPT, UP0 ;  /* 0x000000ff0500728c */ /* 0x000fd2000bf05300 */
[----:B------:R-:W-:Y:S05]  /*7b80*/  BRA.U UP0, `(.L_x_127) ;  /* 0x00000001000c7547 */ /* 0x000fea000b800000 */
[----:B------:R-:W-:-:S13]  /*7b90*/  FSETP.NEU.AND P0, PT, R35, RZ, PT ;  /* 0x000000ff2300720b */ /* 0x000fda0003f0d000 */
[----:B------:R-:W-:Y:S05]  /*7ba0*/  @!P0 EXIT ;  /* 0x000000000000894d */ /* 0x000fea0003800000 */
[----:B------:R-:W-:Y:S05]  /*7bb0*/  BRA `(.L_x_126) ;  /* 0x00000000002c7947 */ /* 0x000fea0003800000 */
.L_x_127:
[----:B------:R-:W-:Y:S01]  /*7bc0*/  ISETP.NE.AND P0, PT, R74, RZ, PT ;  /* 0x000000ff4a00720c */ /* 0x000fe20003f05270 */
[----:B------:R-:W-:-:S12]  /*7bd0*/  BSSY.RECONVERGENT B0, `(.L_x_126) ;  /* 0x0000009000007945 */ /* 0x000fd80003800200 */
[----:B------:R-:W-:Y:S05]  /*7be0*/  @P0 BRA `(.L_x_128) ;  /* 0x0000000000140947 */ /* 0x000fea0003800000 */
[----:B------:R-:W2:Y:S02]  /*7bf0*/  LDCU.64 UR4, c[0x0][0x888] ;  /* 0x00011100ff0477ac */ /* 0x000ea40008000a00 */
[----:B--2---:R-:W-:-:S04]  /*7c00*/  ISETP.NE.U32.AND P0, PT, RZ, UR4, PT ;  /* 0x00000004ff007c0c */ /* 0x004fc8000bf05070 */
[----:B------:R-:W-:-:S13]  /*7c10*/  ISETP.NE.AND.EX P0, PT, RZ, UR5, PT, P0 ;  /* 0x00000005ff007c0c */ /* 0x000fda000bf05300 */
[----:B------:R-:W-:Y:S05]  /*7c20*/  @!P0 EXIT ;  /* 0x000000000000894d */ /* 0x000fea0003800000 */
[----:B------:R-:W-:Y:S05]  /*7c30*/  BRA `(.L_x_129) ;  /* 0x0000000000087947 */ /* 0x000fea0003800000 */
.L_x_128:
[----:B------:R-:W-:-:S13]  /*7c40*/  FSETP.NEU.AND P0, PT, R35, RZ, PT ;  /* 0x000000ff2300720b */ /* 0x000fda0003f0d000 */
[----:B------:R-:W-:Y:S05]  /*7c50*/  @!P0 EXIT ;  /* 0x000000000000894d */ /* 0x000fea0003800000 */
.L_x_129:
[----:B------:R-:W-:Y:S05]  /*7c60*/  BSYNC.RECONVERGENT B0 ;  /* 0x0000000000007941 */ /* 0x000fea0003800200 */
.L_x_126:
[----:B------:R-:W-:Y:S01]  /*7c70*/  ULEA UR4, UR51, UR48, 0x3 ;  /* 0x0000003033047291 */ /* 0x000fe2000f8e18ff */
[----:B------:R-:W-:-:S04]  /*7c80*/  DEPBAR.LE SB0, 0x0 ;  /* 0x000080000000791a */ /* 0x000fc80000000000 */
[----:B------:R-:W-:-:S04]  /*7c90*/  UIADD3 UR4, UPT, UPT, UR4, 0x50, URZ ;  /* 0x0000005004047890 */ /* 0x000fc8000fffe0ff */
[----:B------:R-:W-:-:S09]  /*7ca0*/  UPRMT UR4, UR37, 0x654, UR4 ;  /* 0x0000065425047896 */ /* 0x000fd20008000004 */
[----:B------:R-:W-:Y:S01]  /*7cb0*/  SYNCS.ARRIVE.TRANS64.RED.A1T0 RZ, [UR4], RZ ;  /* 0x000000ffffff79a7 */ /* 0x000fe20008100404 */
[----:B------:R-:W-:Y:S05]  /*7cc0*/  EXIT ;  /* 0x000000000000794d */ /* 0x000fea0003800000 */
.L_x_19:
[----:B--2---:R2:W1:Y:S02]  /*7cd0*/  SYNCS.PHASECHK.TRANS64.TRYWAIT P0, [R3+URZ+0xf0], R2 ;  /* 0x0000f002030075a7 */ /* 0x00446400080011ff */
[----:B-1----:R-:W-:Y:S05]  /*7ce0*/  @!P0 NANOSLEEP.SYNCS 0x989680 ;  /* 0x009896800000895d */ /* 0x002fea0003900000 */
[----:B------:R-:W1:Y:S02]  /*7cf0*/  @!P0 SYNCS.PHASECHK.TRANS64 P0, [R3+URZ+0xf0], R2 ;  /* 0x0000f002030085a7 */ /* 0x000e6400080010ff */
[----:B-1----:R-:W-:Y:S05]  /*7d00*/  @!P0 BRA `(.L_x_19) ;  /* 0xfffffffc00f08947 */ /* 0x002fea000383ffff */
[----:B------:R-:W-:Y:S05]  /*7d10*/  BRA `(.L_x_130) ;  /* 0xffffff98002c7947 */ /* 0x000fea000383ffff */
.L_x_22:
[----:B-1----:R-:W-:-:S07]  /*7d20*/  MOV R2, UR33 ;  /* 0x0000002100027c02 */ /* 0x002fce0008000f00 */
.L_x_131:
[----:B-1----:R1:W2:Y:S02]  /*7d30*/  SYNCS.PHASECHK.TRANS64.TRYWAIT P0, [R2+URZ+0x18], R5 ;  /* 0x00001805020075a7 */ /* 0x0022a400080011ff */
[----:B--2---:R-:W-:Y:S05]  /*7d40*/  @!P0 NANOSLEEP.SYNCS 0x989680 ;  /* 0x009896800000895d */ /* 0x004fea0003900000 */
[----:B------:R-:W2:Y:S02]  /*7d50*/  @!P0 SYNCS.PHASECHK.TRANS64 P0, [R2+URZ+0x18], R5 ;  /* 0x00001805020085a7 */ /* 0x000ea400080010ff */
[----:B--2---:R-:W-:Y:S05]  /*7d60*/  @!P0 BRA `(.L_x_131) ;  /* 0xfffffffc00f08947 */ /* 0x004fea000383ffff */
[----:B------:R-:W-:Y:S05]  /*7d70*/  BRA `(.L_x_21) ;  /* 0xffffff98007c7947 */ /* 0x000fea000383ffff */
.L_x_28:
[----:B-1----:R-:W-:-:S07]  /*7d80*/  MOV R2, UR17 ;  /* 0x0000001100027c02 */ /* 0x002fce0008000f00 */
.L_x_132:
[----:B-1----:R1:W2:Y:S02]  /*7d90*/  SYNCS.PHASECHK.TRANS64.TRYWAIT P0, [R2+URZ+0x18], R5 ;  /* 0x00001805020075a7 */ /* 0x0022a400080011ff */
[----:B--2---:R-:W-:Y:S05]  /*7da0*/  @!P0 NANOSLEEP.SYNCS 0x989680 ;  /* 0x009896800000895d */ /* 0x004fea0003900000 */
[----:B------:R-:W2:Y:S02]  /*7db0*/  @!P0 SYNCS.PHASECHK.TRANS64 P0, [R2+URZ+0x18], R5 ;  /* 0x00001805020085a7 */ /* 0x000ea400080010ff */
[----:B--2---:R-:W-:Y:S05]  /*7dc0*/  @!P0 BRA `(.L_x_132) ;  /* 0xfffffffc00f08947 */ /* 0x004fea000383ffff */
[----:B------:R-:W-:Y:S05]  /*7dd0*/  BRA `(.L_x_27) ;  /* 0xffffff9c00247947 */ /* 0x000fea000383ffff */
.L_x_32:
[----:B-1----:R1:W2:Y:S02]  /*7de0*/  SYNCS.PHASECHK.TRANS64.TRYWAIT P0, [R2+URZ+0x80], R3 ;  /* 0x00008003020075a7 */ /* 0x0022a400080011ff */
[----:B--2---:R-:W-:Y:S05]  /*7df0*/  @!P0 NANOSLEEP.SYNCS 0x989680 ;  /* 0x009896800000895d */ /* 0x004fea0003900000 */
[----:B------:R-:W2:Y:S02]  /*7e00*/  @!P0 SYNCS.PHASECHK.TRANS64 P0, [R2+URZ+0x80], R3 ;  /* 0x00008003020085a7 */ /* 0x000ea400080010ff */
[----:B--2---:R-:W-:Y:S05]  /*7e10*/  @!P0 BRA `(.L_x_32) ;  /* 0xfffffffc00f08947 */ /* 0x004fea000383ffff */
[----:B------:R-:W-:Y:S05]  /*7e20*/  BRA `(.L_x_133) ;  /* 0xffffff9c00b47947 */ /* 0x000fea000383ffff */
.L_x_36:
[----:B----4-:R-:W-:-:S07]  /*7e30*/  MOV R0, UR5 ;  /* 0x0000000500007c02 */ /* 0x010fce0008000f00 */
.L_x_134:
[----:B-1----:R1:W2:Y:S02]  /*7e40*/  SYNCS.PHASECHK.TRANS64.TRYWAIT P0, [R0+URZ], R3 ;  /* 0x00000003000075a7 */ /* 0x0022a400080011ff */
[----:B--2---:R-:W-:Y:S05]  /*7e50*/  @!P0 NANOSLEEP.SYNCS 0x989680 ;  /* 0x009896800000895d */ /* 0x004fea0003900000 */
[----:B------:R-:W2:Y:S02]  /*7e60*/  @!P0 SYNCS.PHASECHK.TRANS64 P0, [R0+URZ], R3 ;  /* 0x00000003000085a7 */ /* 0x000ea400080010ff */
[----:B--2---:R-:W-:Y:S05]  /*7e70*/  @!P0 BRA `(.L_x_134) ;  /* 0xfffffffc00f08947 */ /* 0x004fea000383ffff */
[----:B------:R-:W-:Y:S05]  /*7e80*/  BRA `(.L_x_135) ;  /* 0xffffffa400247947 */ /* 0x000fea000383ffff */
.L_x_37:
[----:B----4-:R-:W-:-:S07]  /*7e90*/  MOV R0, UR5 ;  /* 0x0000000500007c02 */ /* 0x010fce0008000f00 */
.L_x_136:
[----:B-1----:R1:W2:Y:S02]  /*7ea0*/  SYNCS.PHASECHK.TRANS64.TRYWAIT P0, [R0+URZ], R3 ;  /* 0x00000003000075a7 */ /* 0x0022a400080011ff */
[----:B--2---:R-:W-:Y:S05]  /*7eb0*/  @!P0 NANOSLEEP.SYNCS 0x989680 ;  /* 0x009896800000895d */ /* 0x004fea0003900000 */
[----:B------:R-:W2:Y:S02]  /*7ec0*/  @!P0 SYNCS.PHASECHK.TRANS64 P0, [R0+URZ], R3 ;  /* 0x00000003000085a7 */ /* 0x000ea400080010ff */
[----:B--2---:R-:W-:Y:S05]  /*7ed0*/  @!P0 BRA `(.L_x_136) ;  /* 0xfffffffc00f08947 */ /* 0x004fea000383ffff */
[----:B------:R-:W-:Y:S05]  /*7ee0*/  BRA `(.L_x_137) ;  /* 0xffffffa400307947 */ /* 0x000fea000383ffff */
.L_x_40:
[----:B-1----:R1:W2:Y:S02]  /*7ef0*/  SYNCS.PHASECHK.TRANS64.TRYWAIT P0, [R0+URZ+0xe0], R5 ;  /* 0x0000e005000075a7 */ /* 0x0022a400080011ff */
[----:B--2---:R-:W-:Y:S05]  /*7f00*/  @!P0 NANOSLEEP.SYNCS 0x989680 ;  /* 0x009896800000895d */ /* 0x004fea0003900000 */
[----:B------:R-:W2:Y:S02]  /*7f10*/  @!P0 SYNCS.PHASECHK.TRANS64 P0, [R0+URZ+0xe0], R5 ;  /* 0x0000e005000085a7 */ /* 0x000ea400080010ff */
[----:B--2---:R-:W-:Y:S05]  /*7f20*/  @!P0 BRA `(.L_x_40) ;  /* 0xfffffffc00f08947 */ /* 0x004fea000383ffff */
[----:B------:R-:W-:Y:S05]  /*7f30*/  BRA `(.L_x_138) ;  /* 0xffffffa4008c7947 */ /* 0x000fea000383ffff */
.L_x_41:
[----:B------:R-:W-:-:S07]  /*7f40*/  MOV R0, UR5 ;  /* 0x0000000500007c02 */ /* 0x000fce0008000f00 */
.L_x_139:
[----:B-1----:R1:W2:Y:S02]  /*7f50*/  SYNCS.PHASECHK.TRANS64.TRYWAIT P0, [R0+URZ+0x90], R5 ;  /* 0x00009005000075a7 */ /* 0x0022a400080011ff */
[----:B--2---:R-:W-:Y:S05]  /*7f60*/  @!P0 NANOSLEEP.SYNCS 0x989680 ;  /* 0x009896800000895d */ /* 0x004fea0003900000 */
[----:B------:R-:W2:Y:S02]  /*7f70*/  @!P0 SYNCS.PHASECHK.TRANS64 P0, [R0+URZ+0x90], R5 ;  /* 0x00009005000085a7 */ /* 0x000ea400080010ff */
[----:B--2---:R-:W-:Y:S05]  /*7f80*/  @!P0 BRA `(.L_x_139) ;  /* 0xfffffffc00f08947 */ /* 0x004fea000383ffff */
[----:B------:R-:W-:Y:S05]  /*7f90*/  BRA `(.L_x_140) ;  /* 0xffffffa4009c7947 */ /* 0x000fea000383ffff */
.L_x_42:
[----:B-1----:R1:W2:Y:S02]  /*7fa0*/  SYNCS.PHASECHK.TRANS64.TRYWAIT P1, [R0+URZ+0x80], R5 ;  /* 0x00008005000075a7 */ /* 0x0022a400080211ff */
[----:B--2---:R-:W-:Y:S05]  /*7fb0*/  @!P1 NANOSLEEP.SYNCS 0x989680 ;  /* 0x009896800000995d */ /* 0x004fea0003900000 */
[----:B------:R-:W2:Y:S02]  /*7fc0*/  @!P1 SYNCS.PHASECHK.TRANS64 P1, [R0+URZ+0x80], R5 ;  /* 0x00008005000095a7 */ /* 0x000ea400080210ff */
[----:B--2---:R-:W-:Y:S05]  /*7fd0*/  @!P1 BRA `(.L_x_42) ;  /* 0xfffffffc00f09947 */ /* 0x004fea000383ffff */
[----:B------:R-:W-:Y:S05]  /*7fe0*/  BRA `(.L_x_141) ;  /* 0xffffffa400cc7947 */ /* 0x000fea000383ffff */
.L_x_45:
[----:B------:R-:W-:-:S07]  /*7ff0*/  MOV R0, UR5 ;  /* 0x0000000500007c02 */ /* 0x000fce0008000f00 */
.L_x_142:
[----:B-1----:R1:W2:Y:S02]  /*8000*/  SYNCS.PHASECHK.TRANS64.TRYWAIT P0, [R0+URZ+0x90], R3 ;  /* 0x00009003000075a7 */ /* 0x0022a400080011ff */
[----:B--2---:R-:W-:Y:S05]  /*8010*/  @!P0 NANOSLEEP.SYNCS 0x989680 ;  /* 0x009896800000895d */ /* 0x004fea0003900000 */
[----:B------:R-:W2:Y:S02]  /*8020*/  @!P0 SYNCS.PHASECHK.TRANS64 P0, [R0+URZ+0x90], R3 ;  /* 0x00009003000085a7 */ /* 0x000ea400080010ff */
[----:B--2---:R-:W-:Y:S05]  /*8030*/  @!P0 BRA `(.L_x_142) ;  /* 0xfffffffc00f08947 */ /* 0x004fea000383ffff */
[----:B------:R-:W-:Y:S05]  /*8040*/  BRA `(.L_x_44) ;  /* 0xffffffa800207947 */ /* 0x000fea000383ffff */
.L_x_52:
[----:B-1----:R1:W2:Y:S02]  /*8050*/  SYNCS.PHASECHK.TRANS64.TRYWAIT P1, [R0+URZ+0x80], R5 ;  /* 0x00008005000075a7 */ /* 0x0022a400080211ff */
[----:B--2---:R-:W-:Y:S05]  /*8060*/  @!P1 NANOSLEEP.SYNCS 0x989680 ;  /* 0x009896800000995d */ /* 0x004fea0003900000 */
[----:B------:R-:W2:Y:S02]  /*8070*/  @!P1 SYNCS.PHASECHK.TRANS64 P1, [R0+URZ+0x80], R5 ;  /* 0x00008005000095a7 */ /* 0x000ea400080210ff */
[----:B--2---:R-:W-:Y:S05]  /*8080*/  @!P1 BRA `(.L_x_52) ;  /* 0xfffffffc00f09947 */ /* 0x004fea000383ffff */
[----:B------:R-:W-:Y:S05]  /*8090*/  BRA `(.L_x_143) ;  /* 0xffffffac00807947 */ /* 0x000fea000383ffff */
.L_x_53:
[----:B------:R-:W-:-:S07]  /*80a0*/  MOV R3, UR8 ;  /* 0x0000000800037c02 */ /* 0x000fce0008000f00 */
.L_x_144:
[----:B-1----:R1:W2:Y:S02]  /*80b0*/  SYNCS.PHASECHK.TRANS64.TRYWAIT P0, [R3+URZ+0xc0], R0 ;  /* 0x0000c000030075a7 */ /* 0x0022a400080011ff */
[----:B--2---:R-:W-:Y:S05]  /*80c0*/  @!P0 NANOSLEEP.SYNCS 0x989680 ;  /* 0x009896800000895d */ /* 0x004fea0003900000 */
[----:B------:R-:W2:Y:S02]  /*80d0*/  @!P0 SYNCS.PHASECHK.TRANS64 P0, [R3+URZ+0xc0], R0 ;  /* 0x0000c000030085a7 */ /* 0x000ea400080010ff */
[----:B--2---:R-:W-:Y:S05]  /*80e0*/  @!P0 BRA `(.L_x_144) ;  /* 0xfffffffc00f08947 */ /* 0x004fea000383ffff */
[----:B------:R-:W-:Y:S05]  /*80f0*/  BRA `(.L_x_145) ;  /* 0xffffffac00d07947 */ /* 0x000fea000383ffff */
.L_x_56:
[----:B------:R-:W-:Y:S07]  /*8100*/  MOV R0, UR7 ;  /* 0x0000000700007c02 */ /* 0x000fee0008000f00 */
.L_x_146:
[----:B-1----:R1:W2:Y:S02]  /*8110*/  SYNCS.PHASECHK.TRANS64.TRYWAIT P0, [R0+URZ], R3 ;  /* 0x00000003000075a7 */ /* 0x0022a400080011ff */
[----:B--2---:R-:W-:Y:S05]  /*8120*/  @!P0 NANOSLEEP.SYNCS 0x989680 ;  /* 0x009896800000895d */ /* 0x004fea0003900000 */
[----:B------:R-:W2:Y:S02]  /*8130*/  @!P0 SYNCS.PHASECHK.TRANS64 P0, [R0+URZ], R3 ;  /* 0x00000003000085a7 */ /* 0x000ea400080010ff */
[----:B--2---:R-:W-:Y:S05]  /*8140*/  @!P0 BRA `(.L_x_146) ;  /* 0xfffffffc00f08947 */ /* 0x004fea000383ffff */
[----:B------:R-:W-:Y:S05]  /*8150*/  BRA `(.L_x_55) ;  /* 0xffffffac00ec7947 */ /* 0x000fea000383ffff */
.L_x_59:
[----:B------:R-:W-:-:S07]  /*8160*/  MOV R0, UR5 ;  /* 0x0000000500007c02 */ /* 0x000fce0008000f00 */
.L_x_147:
[----:B--2---:R2:W3:Y:S02]  /*8170*/  SYNCS.PHASECHK.TRANS64.TRYWAIT P0, [R0+URZ], R3 ;  /* 0x00000003000075a7 */ /* 0x0044e400080011ff */
[----:B---3--:R-:W-:Y:S05]  /*8180*/  @!P0 NANOSLEEP.SYNCS 0x989680 ;  /* 0x009896800000895d */ /* 0x008fea0003900000 */
[----:B------:R-:W3:Y:S02]  /*8190*/  @!P0 SYNCS.PHASECHK.TRANS64 P0, [R0+URZ], R3 ;  /* 0x00000003000085a7 */ /* 0x000ee400080010ff */
[----:B---3--:R-:W-:Y:S05]  /*81a0*/  @!P0 BRA `(.L_x_147) ;  /* 0xfffffffc00f08947 */ /* 0x008fea000383ffff */
[----:B------:R-:W-:Y:S05]  /*81b0*/  BRA `(.L_x_148) ;  /* 0xffffffb000a07947 */ /* 0x000fea000383ffff */
.L_x_60:
[----:B------:R-:W-:-:S07]  /*81c0*/  MOV R0, UR5 ;  /* 0x0000000500007c02 */ /* 0x000fce0008000f00 */
.L_x_149:
[----:B-1----:R1:W2:Y:S02]  /*81d0*/  SYNCS.PHASECHK.TRANS64.TRYWAIT P0, [R0+URZ], R3 ;  /* 0x00000003000075a7 */ /* 0x0022a400080011ff */
[----:B--2---:R-:W-:Y:S05]  /*81e0*/  @!P0 NANOSLEEP.SYNCS 0x989680 ;  /* 0x009896800000895d */ /* 0x004fea0003900000 */
[----:B------:R-:W2:Y:S02]  /*81f0*/  @!P0 SYNCS.PHASECHK.TRANS64 P0, [R0+URZ], R3 ;  /* 0x00000003000085a7 */ /* 0x000ea400080010ff */
[----:B--2---:R-:W-:Y:S05]  /*8200*/  @!P0 BRA `(.L_x_149) ;  /* 0xfffffffc00f08947 */ /* 0x004fea000383ffff */
[----:B------:R-:W-:Y:S05]  /*8210*/  BRA `(.L_x_150) ;  /* 0xffffffb000ac7947 */ /* 0x000fea000383ffff */
.L_x_61:
[----:B------:R-:W-:-:S07]  /*8220*/  MOV R0, UR5 ;  /* 0x0000000500007c02 */ /* 0x000fce0008000f00 */
.L_x_151:
[----:B-1----:R1:W2:Y:S02]  /*8230*/  SYNCS.PHASECHK.TRANS64.TRYWAIT P0, [R0+URZ], R3 ;  /* 0x00000003000075a7 */ /* 0x0022a400080011ff */
[----:B--2---:R-:W-:Y:S05]  /*8240*/  @!P0 NANOSLEEP.SYNCS 0x989680 ;  /* 0x009896800000895d */ /* 0x004fea0003900000 */
[----:B------:R-:W2:Y:S02]  /*8250*/  @!P0 SYNCS.PHASECHK.TRANS64 P0, [R0+URZ], R3 ;  /* 0x00000003000085a7 */ /* 0x000ea400080010ff */
[----:B--2---:R-:W-:Y:S05]  /*8260*/  @!P0 BRA `(.L_x_151) ;  /* 0xfffffffc00f08947 */ /* 0x004fea000383ffff */
[----:B------:R-:W-:Y:S05]  /*8270*/  BRA `(.L_x_152) ;  /* 0xffffffb000b87947 */ /* 0x000fea000383ffff */
.L_x_62:
[----:B------:R-:W-:-:S07]  /*8280*/  MOV R0, UR7 ;  /* 0x0000000700007c02 */ /* 0x000fce0008000f00 */
.L_x_153:
[----:B-1----:R1:W2:Y:S02]  /*8290*/  SYNCS.PHASECHK.TRANS64.TRYWAIT P0, [R0+URZ], R3 ;  /* 0x00000003000075a7 */ /* 0x0022a400080011ff */
[----:B--2---:R-:W-:Y:S05]  /*82a0*/  @!P0 NANOSLEEP.SYNCS 0x989680 ;  /* 0x009896800000895d */ /* 0x004fea0003900000 */
[----:B------:R-:W2:Y:S02]  /*82b0*/  @!P0 SYNCS.PHASECHK.TRANS64 P0, [R0+URZ], R3 ;  /* 0x00000003000085a7 */ /* 0x000ea400080010ff */
[----:B--2---:R-:W-:Y:S05]  /*82c0*/  @!P0 BRA `(.L_x_153) ;  /* 0xfffffffc00f08947 */ /* 0x004fea000383ffff */
[----:B------:R-:W-:Y:S05]  /*82d0*/  BRA `(.L_x_154) ;  /* 0xffffffb000c47947 */ /* 0x000fea000383ffff */
.L_x_67:
[----:B--2---:R2:W3:Y:S02]  /*82e0*/  SYNCS.PHASECHK.TRANS64.TRYWAIT P0, [R0+URZ+0x80], R3 ;  /* 0x00008003000075a7 */ /* 0x0044e400080011ff */
[----:B---3--:R-:W-:Y:S05]  /*82f0*/  @!P0 NANOSLEEP.SYNCS 0x989680 ;  /* 0x009896800000895d */ /* 0x008fea0003900000 */
[----:B------:R-:W3:Y:S02]  /*8300*/  @!P0 SYNCS.PHASECHK.TRANS64 P0, [R0+URZ+0x80], R3 ;  /* 0x00008003000085a7 */ /* 0x000ee400080010ff */
[----:B---3--:R-:W-:Y:S05]  /*8310*/  @!P0 BRA `(.L_x_67) ;  /* 0xfffffffc00f08947 */ /* 0x008fea000383ffff */
[----:B------:R-:W-:Y:S05]  /*8320*/  BRA `(.L_x_155) ;  /* 0xffffffb400d07947 */ /* 0x000fea000383ffff */
.L_x_70:
[----:B------:R-:W-:Y:S07]  /*8330*/  MOV R0, UR7 ;  /* 0x0000000700007c02 */ /* 0x000fee0008000f00 */
.L_x_156:
[----:B--2---:R2:W3:Y:S02]  /*8340*/  SYNCS.PHASECHK.TRANS64.TRYWAIT P0, [R0+URZ+0x78], R3 ;  /* 0x00007803000075a7 */ /* 0x0044e400080011ff */
[----:B---3--:R-:W-:Y:S05]  /*8350*/  @!P0 NANOSLEEP.SYNCS 0x989680 ;  /* 0x009896800000895d */ /* 0x008fea0003900000 */
[----:B------:R-:W3:Y:S02]  /*8360*/  @!P0 SYNCS.PHASECHK.TRANS64 P0, [R0+URZ+0x78], R3 ;  /* 0x00007803000085a7 */ /* 0x000ee400080010ff */
[----:B---3--:R-:W-:Y:S05]  /*8370*/  @!P0 BRA `(.L_x_156) ;  /* 0xfffffffc00f08947 */ /* 0x008fea000383ffff */
[----:B------:R-:W-:Y:S05]  /*8380*/  BRA `(.L_x_69) ;  /* 0xffffffb800b07947 */ /* 0x000fea000383ffff */
.L_x_73:
[----:B------:R-:W-:Y:S07]  /*8390*/  MOV R3, UR7 ;  /* 0x0000000700037c02 */ /* 0x000fee0008000f00 */
.L_x_157:
[----:B-1----:R1:W2:Y:S02]  /*83a0*/  SYNCS.PHASECHK.TRANS64.TRYWAIT P0, [R3+URZ+0x50], R12 ;  /* 0x0000500c030075a7 */ /* 0x0022a400080011ff */
[----:B--2---:R-:W-:Y:S05]  /*83b0*/  @!P0 NANOSLEEP.SYNCS 0x989680 ;  /* 0x009896800000895d */ /* 0x004fea0003900000 */
[----:B------:R-:W2:Y:S02]  /*83c0*/  @!P0 SYNCS.PHASECHK.TRANS64 P0, [R3+URZ+0x50], R12 ;  /* 0x0000500c030085a7 */ /* 0x000ea400080010ff */
[----:B--2---:R-:W-:Y:S05]  /*83d0*/  @!P0 BRA `(.L_x_157) ;  /* 0xfffffffc00f08947 */ /* 0x004fea000383ffff */
[----:B------:R-:W-:Y:S05]  /*83e0*/  BRA `(.L_x_158) ;  /* 0xffffffbc00287947 */ /* 0x000fea000383ffff */
.L_x_74:
[----:B-1----:R-:W-:Y:S07]  /*83f0*/  MOV R3, UR7 ;  /* 0x0000000700037c02 */ /* 0x002fee0008000f00 */
.L_x_159:
[----:B-1----:R1:W2:Y:S02]  /*8400*/  SYNCS.PHASECHK.TRANS64.TRYWAIT P0, [R3+URZ+0x58], R12 ;  /* 0x0000580c030075a7 */ /* 0x0022a400080011ff */
[----:B--2---:R-:W-:Y:S05]  /*8410*/  @!P0 NANOSLEEP.SYNCS 0x989680 ;  /* 0x009896800000895d */ /* 0x004fea0003900000 */
[----:B------:R-:W2:Y:S02]  /*8420*/  @!P0 SYNCS.PHASECHK.TRANS64 P0, [R3+URZ+0x58], R12 ;  /* 0x0000580c030085a7 */ /* 0x000ea400080010ff */
[----:B--2---:R-:W-:Y:S05]  /*8430*/  @!P0 BRA `(.L_x_159) ;  /* 0xfffffffc00f08947 */ /* 0x004fea000383ffff */
[----:B------:R-:W-:Y:S05]  /*8440*/  BRA `(.L_x_160) ;  /* 0xffffffbc00647947 */ /* 0x000fea000383ffff */
.L_x_75:
[----:B-1----:R-:W-:Y:S07]  /*8450*/  MOV R3, UR7 ;  /* 0x0000000700037c02 */ /* 0x002fee0008000f00 */
.L_x_161:
[----:B-1----:R1:W2:Y:S02]  /*8460*/  SYNCS.PHASECHK.TRANS64.TRYWAIT P0, [R3+URZ+0x60], R12 ;  /* 0x0000600c030075a7 */ /* 0x0022a400080011ff */
[----:B--2---:R-:W-:Y:S05]  /*8470*/  @!P0 NANOSLEEP.SYNCS 0x989680 ;  /* 0x009896800000895d */ /* 0x004fea0003900000 */
[----:B------:R-:W2:Y:S02]  /*8480*/  @!P0 SYNCS.PHASECHK.TRANS64 P0, [R3+URZ+0x60], R12 ;  /* 0x0000600c030085a7 */ /* 0x000ea400080010ff */
[----:B--2---:R-:W-:Y:S05]  /*8490*/  @!P0 BRA `(.L_x_161) ;  /* 0xfffffffc00f08947 */ /* 0x004fea000383ffff */
[----:B------:R-:W-:Y:S05]  /*84a0*/  BRA `(.L_x_162) ;  /* 0xffffffbc00ac7947 */ /* 0x000fea000383ffff */
.L_x_76:
[----:B------:R-:W-:Y:S07]  /*84b0*/  MOV R3, UR7 ;  /* 0x0000000700037c02 */ /* 0x000fee0008000f00 */
.L_x_163:
[----:B-1----:R1:W2:Y:S02]  /*84c0*/  SYNCS.PHASECHK.TRANS64.TRYWAIT P0, [R3+URZ+0x68], R12 ;  /* 0x0000680c030075a7 */ /* 0x0022a400080011ff */
[----:B--2---:R-:W-:Y:S05]  /*84d0*/  @!P0 NANOSLEEP.SYNCS 0x989680 ;  /* 0x009896800000895d */ /* 0x004fea0003900000 */
[----:B------:R-:W2:Y:S02]  /*84e0*/  @!P0 SYNCS.PHASECHK.TRANS64 P0, [R3+URZ+0x68], R12 ;  /* 0x0000680c030085a7 */ /* 0x000ea400080010ff */
[----:B--2---:R-:W-:Y:S05]  /*84f0*/  @!P0 BRA `(.L_x_163) ;  /* 0xfffffffc00f08947 */ /* 0x004fea000383ffff */
[----:B------:R-:W-:Y:S05]  /*8500*/  BRA `(.L_x_164) ;  /* 0xffffffc000347947 */ /* 0x000fea000383ffff */
.L_x_78:
[----:B------:R-:W-:-:S07]  /*8510*/  MOV R0, UR7 ;  /* 0x0000000700007c02 */ /* 0x000fce0008000f00 */
.L_x_165:
[----:B-1----:R1:W3:Y:S02]  /*8520*/  SYNCS.PHASECHK.TRANS64.TRYWAIT P0, [R0+URZ+0x50], R3 ;  /* 0x00005003000075a7 */ /* 0x0022e400080011ff */
[----:B---3--:R-:W-:Y:S05]  /*8530*/  @!P0 NANOSLEEP.SYNCS 0x989680 ;  /* 0x009896800000895d */ /* 0x008fea0003900000 */
[----:B------:R-:W3:Y:S02]  /*8540*/  @!P0 SYNCS.PHASECHK.TRANS64 P0, [R0+URZ+0x50], R3 ;  /* 0x00005003000085a7 */ /* 0x000ee400080010ff */
[----:B---3--:R-:W-:Y:S05]  /*8550*/  @!P0 BRA `(.L_x_165) ;  /* 0xfffffffc00f08947 */ /* 0x008fea000383ffff */
[----:B------:R-:W-:Y:S05]  /*8560*/  BRA `(.L_x_166) ;  /* 0xffffffc000a47947 */ /* 0x000fea000383ffff */
.L_x_79:
[----:B-1----:R-:W-:-:S07]  /*8570*/  MOV R0, UR7 ;  /* 0x0000000700007c02 */ /* 0x002fce0008000f00 */
.L_x_167:
[----:B-1----:R1:W3:Y:S02]  /*8580*/  SYNCS.PHASECHK.TRANS64.TRYWAIT P0, [R0+URZ+0x58], R3 ;  /* 0x00005803000075a7 */ /* 0x0022e400080011ff */
[----:B---3--:R-:W-:Y:S05]  /*8590*/  @!P0 NANOSLEEP.SYNCS 0x989680 ;  /* 0x009896800000895d */ /* 0x008fea0003900000 */
[----:B------:R-:W3:Y:S02]  /*85a0*/  @!P0 SYNCS.PHASECHK.TRANS64 P0, [R0+URZ+0x58], R3 ;  /* 0x00005803000085a7 */ /* 0x000ee400080010ff */
[----:B---3--:R-:W-:Y:S05]  /*85b0*/  @!P0 BRA `(.L_x_167) ;  /* 0xfffffffc00f08947 */ /* 0x008fea000383ffff */
[----:B------:R-:W-:Y:S05]  /*85c0*/  BRA `(.L_x_168) ;  /* 0xffffffc000947947 */ /* 0x000fea000383ffff */
.L_x_80:
[----:B-1----:R-:W-:-:S07]  /*85d0*/  MOV R0, UR7 ;  /* 0x0000000700007c02 */ /* 0x002fce0008000f00 */
.L_x_169:
[----:B-1----:R1:W3:Y:S02]  /*85e0*/  SYNCS.PHASECHK.TRANS64.TRYWAIT P0, [R0+URZ+0x60], R3 ;  /* 0x00006003000075a7 */ /* 0x0022e400080011ff */
[----:B---3--:R-:W-:Y:S05]  /*85f0*/  @!P0 NANOSLEEP.SYNCS 0x989680 ;  /* 0x009896800000895d */ /* 0x008fea0003900000 */
[----:B------:R-:W3:Y:S02]  /*8600*/  @!P0 SYNCS.PHASECHK.TRANS64 P0, [R0+URZ+0x60], R3 ;  /* 0x00006003000085a7 */ /* 0x000ee400080010ff */
[----:B---3--:R-:W-:Y:S05]  /*8610*/  @!P0 BRA `(.L_x_169) ;  /* 0xfffffffc00f08947 */ /* 0x008fea000383ffff */
[----:B------:R-:W-:Y:S05]  /*8620*/  BRA `(.L_x_170) ;  /* 0xffffffc000847947 */ /* 0x000fea000383ffff */
.L_x_82:
[----:B--2---:R2:W4:Y:S02]  /*8630*/  SYNCS.PHASECHK.TRANS64.TRYWAIT P0, [R0+URZ+0x80], R3 ;  /* 0x00008003000075a7 */ /* 0x00452400080011ff */
[----:B----4-:R-:W-:Y:S05]  /*8640*/  @!P0 NANOSLEEP.SYNCS 0x989680 ;  /* 0x009896800000895d */ /* 0x010fea0003900000 */
[----:B------:R-:W4:Y:S02]  /*8650*/  @!P0 SYNCS.PHASECHK.TRANS64 P0, [R0+URZ+0x80], R3 ;  /* 0x00008003000085a7 */ /* 0x000f2400080010ff */
[----:B----4-:R-:W-:Y:S05]  /*8660*/  @!P0 BRA `(.L_x_82) ;  /* 0xfffffffc00f08947 */ /* 0x010fea000383ffff */
[----:B------:R-:W-:Y:S05]  /*8670*/  BRA `(.L_x_171) ;  /* 0xffffffc400587947 */ /* 0x000fea000383ffff */
.L_x_93:
[----:B-1----:R-:W-:Y:S04]  /*8680*/  MOV R2, UR48 ;  /* 0x0000003000027c02 */ /* 0x002fe80008000f00 */
[----:B------:R1:W3:Y:S03]  /*8690*/  SYNCS.PHASECHK.TRANS64.TRYWAIT P1, [R2+URZ+0x30], R3 ;  /* 0x00003003020075a7 */ /* 0x0002e600080211ff */
[----:B---3--:R-:W-:Y:S05]  /*86a0*/  @!P1 NANOSLEEP.SYNCS 0x989680 ;  /* 0x009896800000995d */ /* 0x008fea0003900000 */
[----:B------:R-:W3:Y:S02]  /*86b0*/  @!P1 SYNCS.PHASECHK.TRANS64 P1, [R2+URZ+0x30], R3 ;  /* 0x00003003020095a7 */ /* 0x000ee400080210ff */
[----:B---3--:R-:W-:Y:S05]  /*86c0*/  @!P1 BRA `(.L_x_93) ;  /* 0xfffffffc00ec9947 */ /* 0x008fea000383ffff */
[----:B------:R-:W-:Y:S05]  /*86d0*/  BRA `(.L_x_92) ;  /* 0xffffffd000647947 */ /* 0x000fea000383ffff */
.L_x_95:
[----:B-1----:R1:W4:Y:S02]  /*86e0*/  SYNCS.PHASECHK.TRANS64.TRYWAIT P0, [R79+URZ+0xa0], R0 ;  /* 0x0000a0004f0075a7 */ /* 0x00232400080011ff */
[----:B----4-:R-:W-:Y:S05]  /*86f0*/  @!P0 NANOSLEEP.SYNCS 0x989680 ;  /* 0x009896800000895d */ /* 0x010fea0003900000 */
[----:B------:R-:W4:Y:S02]  /*8700*/  @!P0 SYNCS.PHASECHK.TRANS64 P0, [R79+URZ+0xa0], R0 ;  /* 0x0000a0004f0085a7 */ /* 0x000f2400080010ff */
[----:B----4-:R-:W-:Y:S05]  /*8710*/  @!P0 BRA `(.L_x_95) ;  /* 0xfffffffc00f08947 */ /* 0x010fea000383ffff */
[----:B------:R-:W-:Y:S05]  /*8720*/  BRA `(.L_x_94) ;  /* 0xffffffd000887947 */ /* 0x000fea000383ffff */
.L_x_104:
[----:B--2---:R2:W4:Y:S02]  /*8730*/  SYNCS.PHASECHK.TRANS64.TRYWAIT P0, [R3+URZ+0x30], R0 ;  /* 0x00003000030075a7 */ /* 0x00452400080011ff */
[----:B----4-:R-:W-:Y:S05]  /*8740*/  @!P0 NANOSLEEP.SYNCS 0x989680 ;  /* 0x009896800000895d */ /* 0x010fea0003900000 */
[----:B------:R-:W4:Y:S02]  /*8750*/  @!P0 SYNCS.PHASECHK.TRANS64 P0, [R3+URZ+0x30], R0 ;  /* 0x00003000030085a7 */ /* 0x000f2400080010ff */
[----:B----4-:R-:W-:Y:S05]  /*8760*/  @!P0 BRA `(.L_x_104) ;  /* 0xfffffffc00f08947 */ /* 0x010fea000383ffff */
[----:B------:R-:W-:Y:S05]  /*8770*/  BRA `(.L_x_103) ;  /* 0xffffffd800747947 */ /* 0x000fea000383ffff */
.L_x_112:
[----:B--2---:R2:W4:Y:S02]  /*8780*/  SYNCS.PHASECHK.TRANS64.TRYWAIT P0, [R83+URZ+0x30], R4 ;  /* 0x00003004530075a7 */ /* 0x00452400080011ff */
[----:B----4-:R-:W-:Y:S05]  /*8790*/  @!P0 NANOSLEEP.SYNCS 0x989680 ;  /* 0x009896800000895d */ /* 0x010fea0003900000 */
[----:B------:R-:W4:Y:S02]  /*87a0*/  @!P0 SYNCS.PHASECHK.TRANS64 P0, [R83+URZ+0x30], R4 ;  /* 0x00003004530085a7 */ /* 0x000f2400080010ff */
[----:B----4-:R-:W-:Y:S05]  /*87b0*/  @!P0 BRA `(.L_x_112) ;  /* 0xfffffffc00f08947 */ /* 0x010fea000383ffff */
[----:B------:R-:W-:Y:S05]  /*87c0*/  BRA `(.L_x_111) ;  /* 0xffffffe000807947 */ /* 0x000fea000383ffff */
.L_x_120:
[----:B--2---:R2:W4:Y:S02]  /*87d0*/  SYNCS.PHASECHK.TRANS64.TRYWAIT P0, [R88+URZ+0x30], R3 ;  /* 0x00003003580075a7 */ /* 0x00452400080011ff */
[----:B----4-:R-:W-:Y:S05]  /*87e0*/  @!P0 NANOSLEEP.SYNCS 0x989680 ;  /* 0x009896800000895d */ /* 0x010fea0003900000 */
[----:B------:R-:W4:Y:S02]  /*87f0*/  @!P0 SYNCS.PHASECHK.TRANS64 P0, [R88+URZ+0x30], R3 ;  /* 0x00003003580085a7 */ /* 0x000f2400080010ff */
[----:B----4-:R-:W-:Y:S05]  /*8800*/  @!P0 BRA `(.L_x_120) ;  /* 0xfffffffc00f08947 */ /* 0x010fea000383ffff */
[----:B------:R-:W-:Y:S05]  /*8810*/  BRA `(.L_x_119) ;  /* 0xffffffe8008c7947 */ /* 0x000fea000383ffff */
        .weak           $__internal_0_$__cuda_sm10x_tcgen05_guardrail_trap_col_being_dealloced_not_returned_by_alloc
        .type           $__internal_0_$__cuda_sm10x_tcgen05_guardrail_trap_col_being_dealloced_not_returned_by_alloc,@function
        .size           $__internal_0_$__cuda_sm10x_tcgen05_guardrail_trap_col_being_dealloced_not_returned_by_alloc,($__internal_1_$__cuda_sm10x_tcgen05_guardrail_trap_phase_invalid_during_alloc - $__internal_0_$__cuda_sm10x_tcgen05_guardrail_trap_col_being_dealloced_not_returned_by_alloc)
$__internal_0_$__cuda_sm10x_tcgen05_guardrail_trap_col_being_dealloced_not_returned_by_alloc:
[----:B------:R-:W-:Y:S05]  /*8820*/  BPT.TRAP 0x1 ;  /* 0x000000040000795c */ /* 0x000fea0000300000 */
[----:B------:R-:W-:-:S04]  /*8830*/  HFMA2 R3, -RZ, RZ, 0, 0 ;  /* 0x00000000ff037431 */ /* 0x000fc800000001ff */
[----:B------:R-:W-:Y:S05]  /*8840*/  RET.REL.NODEC R2 `(_ZN7cutlass13device_kernelINS_4gemm6kernel13GemmUniversalIN4cute5tupleIJiiiiEEENS1_10collective13CollectiveMmaINS1_35MainloopSm100TmaUmmaWarpSpecializedILi3ELi2ELi4ENS5_IJNS4_1CILi1EEESB_SB_EEEEENS5_IJNSA_ILi64EEENSA_ILi128EEENSA_ILi32EEEEEENS_10bfloat16_tENS5_IJlSB_lEEESI_SJ_NS4_8TiledMMAINS4_8MMA_AtomIJNS4_20SM100_MMA_F16BF16_SSISI_SI_fLi64ELi128ELNS4_4UMMA5MajorE0ELSO_0ELNSN_7ScaleInE0ELSP_0EEEEEENS4_6LayoutISC_NS5_IJNSA_ILi0EEEST_ST_EEEEENS5_IJNS4_10UnderscoreESW_SW_EEEEENS4_13SM90_TMA_LOADENS4_14ComposedLayoutINS4_7SwizzleILi2ELi4ELi3EEENS4_18smem_ptr_flag_bitsILi16EEENSS_INS5_IJNSA_ILi8EEESG_EEENS5_IJSG_SB_EEEEEEEvNS4_8identityESZ_S19_vS1A_EENS_8epilogue10collective18CollectiveEpilogueINS1C_23Sm100TmaWarpSpecializedILi4ELi2ELi16ELb1ELb0EEEJSH_NS5_IJNSS_ISE_SB_EENSS_ISG_SB_EEEEESI_SJ_SI_SJ_NS1C_6fusion15FusionCallbacksIS1G_NS1K_17LinearCombinationISI_fSI_fLNS_15FloatRoundStyleE2EEESH_S1J_JEEENS4_5SM1004TMEM4LOAD26SM100_TMEM_LOAD_16dp256b4xESZ_S19_NS4_17SM75_U32x4_LDSM_NENS4_14SM90_TMA_STOREES19_NS4_17SM90_U32x4_STSM_NENS4_39AutoVectorizingCopyWithAssumedAlignmentILi128EEEEEEvvEEEEvNT_6ParamsE) ;  /* 0xffffff7402ec7950 */ /* 0x000fea0003c3ffff */
        .weak           $__internal_1_$__cuda_sm10x_tcgen05_guardrail_trap_phase_invalid_during_alloc
        .type           $__internal_1_$__cuda_sm10x_tcgen05_guardrail_trap_phase_invalid_during_alloc,@function
        .size           $__internal_1_$__cuda_sm10x_tcgen05_guardrail_trap_phase_invalid_during_alloc,($__internal_2_$__cuda_sm10x_tcgen05_guardrail_trap_unallocated_columns_being_dealloced - $__internal_1_$__cuda_sm10x_tcgen05_guardrail_trap_phase_invalid_during_alloc)
$__internal_1_$__cuda_sm10x_tcgen05_guardrail_trap_phase_invalid_during_alloc:
[----:B------:R-:W-:Y:S05]  /*8850*/  BPT.TRAP 0x1 ;  /* 0x000000040000795c */ /* 0x000fea0000300000 */
[----:B------:R-:W-:-:S04]  /*8860*/  MOV R3, 0x0 ;  /* 0x0000000000037802 */ /* 0x000fc80000000f00 */
[----:B------:R-:W-:Y:S05]  /*8870*/  RET.REL.NODEC R2 `(_ZN7cutlass13device_kernelINS_4gemm6kernel13GemmUniversalIN4cute5tupleIJiiiiEEENS1_10collective13CollectiveMmaINS1_35MainloopSm100TmaUmmaWarpSpecializedILi3ELi2ELi4ENS5_IJNS4_1CILi1EEESB_SB_EEEEENS5_IJNSA_ILi64EEENSA_ILi128EEENSA_ILi32EEEEEENS_10bfloat16_tENS5_IJlSB_lEEESI_SJ_NS4_8TiledMMAINS4_8MMA_AtomIJNS4_20SM100_MMA_F16BF16_SSISI_SI_fLi64ELi128ELNS4_4UMMA5MajorE0ELSO_0ELNSN_7ScaleInE0ELSP_0EEEEEENS4_6LayoutISC_NS5_IJNSA_ILi0EEEST_ST_EEEEENS5_IJNS4_10UnderscoreESW_SW_EEEEENS4_13SM90_TMA_LOADENS4_14ComposedLayoutINS4_7SwizzleILi2ELi4ELi3EEENS4_18smem_ptr_flag_bitsILi16EEENSS_INS5_IJNSA_ILi8EEESG_EEENS5_IJSG_SB_EEEEEEEvNS4_8identityESZ_S19_vS1A_EENS_8epilogue10collective18CollectiveEpilogueINS1C_23Sm100TmaWarpSpecializedILi4ELi2ELi16ELb1ELb0EEEJSH_NS5_IJNSS_ISE_SB_EENSS_ISG_SB_EEEEESI_SJ_SI_SJ_NS1C_6fusion15FusionCallbacksIS1G_NS1K_17LinearCombinationISI_fSI_fLNS_15FloatRoundStyleE2EEESH_S1J_JEEENS4_5SM1004TMEM4LOAD26SM100_TMEM_LOAD_16dp256b4xESZ_S19_NS4_17SM75_U32x4_LDSM_NENS4_14SM90_TMA_STOREES19_NS4_17SM90_U32x4_STSM_NENS4_39AutoVectorizingCopyWithAssumedAlignmentILi128EEEEEEvvEEEEvNT_6ParamsE) ;  /* 0xffffff7402e07950 */ /* 0x000fea0003c3ffff */
        .weak           $__internal_2_$__cuda_sm10x_tcgen05_guardrail_trap_unallocated_columns_being_dealloced
        .type           $__internal_2_$__cuda_sm10x_tcgen05_guardrail_trap_unallocated_columns_being_dealloced,@function
        .size           $__internal_2_$__cuda_sm10x_tcgen05_guardrail_trap_unallocated_columns_being_dealloced,(.L_x_173 - $__internal_2_$__cuda_sm10x_tcgen05_guardrail_trap_unallocated_columns_being_dealloced)
$__internal_2_$__cuda_sm10x_tcgen05_guardrail_trap_unallocated_columns_being_dealloced:
[----:B------:R-:W-:Y:S05]  /*8880*/  BPT.TRAP 0x1 ;  /* 0x000000040000795c */ /* 0x000fea0000300000 */
[----:B------:R-:W-:-:S04]  /*8890*/  HFMA2 R3, -RZ, RZ, 0, 0 ;  /* 0x00000000ff037431 */ /* 0x000fc800000001ff */
[----:B------:R-:W-:Y:S05]  /*88a0*/  RET.REL.NODEC R2 `(_ZN7cutlass13device_kernelINS_4gemm6kernel13GemmUniversalIN4cute5tupleIJiiiiEEENS1_10collective13CollectiveMmaINS1_35MainloopSm100TmaUmmaWarpSpecializedILi3ELi2ELi4ENS5_IJNS4_1CILi1EEESB_SB_EEEEENS5_IJNSA_ILi64EEENSA_ILi128EEENSA_ILi32EEEEEENS_10bfloat16_tENS5_IJlSB_lEEESI_SJ_NS4_8TiledMMAINS4_8MMA_AtomIJNS4_20SM100_MMA_F16BF16_SSISI_SI_fLi64ELi128ELNS4_4UMMA5MajorE0ELSO_0ELNSN_7ScaleInE0ELSP_0EEEEEENS4_6LayoutISC_NS5_IJNSA_ILi0EEEST_ST_EEEEENS5_IJNS4_10UnderscoreESW_SW_EEEEENS4_13SM90_TMA_LOADENS4_14ComposedLayoutINS4_7SwizzleILi2ELi4ELi3EEENS4_18smem_ptr_flag_bitsILi16EEENSS_INS5_IJNSA_ILi8EEESG_EEENS5_IJSG_SB_EEEEEEEvNS4_8identityESZ_S19_vS1A_EENS_8epilogue10collective18CollectiveEpilogueINS1C_23Sm100TmaWarpSpecializedILi4ELi2ELi16ELb1ELb0EEEJSH_NS5_IJNSS_ISE_SB_EENSS_ISG_SB_EEEEESI_SJ_SI_SJ_NS1C_6fusion15FusionCallbacksIS1G_NS1K_17LinearCombinationISI_fSI_fLNS_15FloatRoundStyleE2EEESH_S1J_JEEENS4_5SM1004TMEM4LOAD26SM100_TMEM_LOAD_16dp256b4xESZ_S19_NS4_17SM75_U32x4_LDSM_NENS4_14SM90_TMA_STOREES19_NS4_17SM90_U32x4_STSM_NENS4_39AutoVectorizingCopyWithAssumedAlignmentILi128EEEEEEvvEEEEvNT_6ParamsE) ;  /* 0xffffff7402d47950 */ /* 0x000fea0003c3ffff */
.L_x_172:
[----:B------:R-:W-:-:S00]  /*88b0*/  BRA `(.L_x_172) ;  /* 0xfffffffc00fc7947 */ /* 0x000fc0000383ffff */
[----:B------:R-:W-:-:S00]  /*88c0*/  NOP ;  /* 0x0000000000007918 */ /* 0x000fc00000000000 */
        /* <DEDUP_REMOVED lines=11> */
.L_x_173:


//--------------------- .nv.global.init           --------------------------
	.section	.nv.global.init,"aw",@progbits
.nv.global.init:
	.type		$str$27,@object
	.size		$str$27,($str$28 - $str$27)
$str$27:
        /*0000*/ 	.byte	0x28, 0x61, 0x64, 0x64, 0x72, 0x65, 0x73, 0x73, 0x20, 0x26, 0x20, 0x6d, 0x61, 0x73, 0x6b, 0x29
        /*0010*/ 	.byte	0x20, 0x3d, 0x3d, 0x20, 0x30, 0x00
	.type		$str$28,@object
	.size		$str$28,($str$26 - $str$28)
$str$28:
        /*0016*/ 	.byte	0x2f, 0x74, 0x6d, 0x70, 0x2f, 0x63, 0x75, 0x74, 0x6c, 0x61, 0x73, 0x73, 0x5f, 0x73, 0x77, 0x65
        /*0026*/ 	.byte	0x65, 0x70, 0x5f, 0x73, 0x72, 0x63, 0x2f, 0x69, 0x6e, 0x63, 0x6c, 0x75, 0x64, 0x65, 0x2f, 0x63
        /*0036*/ 	.byte	0x75, 0x74, 0x65, 0x2f, 0x70, 0x6f, 0x69, 0x6e, 0x74, 0x65, 0x72, 0x5f, 0x66, 0x6c, 0x61, 0x67
        /*0046*/ 	.byte	0x67, 0x65, 0x64, 0x2e, 0x68, 0x70, 0x70, 0x00
	.type		$str$26,@object
	.size		$str$26,($str$25 - $str$26)
$str$26:
        /*004e*/ 	.byte	0x2f, 0x74, 0x6d, 0x70, 0x2f, 0x63, 0x75, 0x74, 0x6c, 0x61, 0x73, 0x73, 0x5f, 0x73, 0x77, 0x65
        /*005e*/ 	.byte	0x65, 0x70, 0x5f, 0x73, 0x72, 0x63, 0x2f, 0x69, 0x6e, 0x63, 0x6c, 0x75, 0x64, 0x65, 0x2f, 0x63
        /*006e*/ 	.byte	0x75, 0x74, 0x65, 0x2f, 0x61, 0x74, 0x6f, 0x6d, 0x2f, 0x63, 0x6f, 0x70, 0x79, 0x5f, 0x74, 0x72
        /*007e*/ 	.byte	0x61, 0x69, 0x74, 0x73, 0x5f, 0x73, 0x6d, 0x31, 0x30, 0x30, 0x2e, 0x68, 0x70, 0x70, 0x00
	.type		$str$25,@object
	.size		$str$25,(__unnamed_1 - $str$25)
$str$25:
        /*008d*/ 	.byte	0x28, 0x28, 0x75, 0x69, 0x6e, 0x74, 0x33, 0x32, 0x5f, 0x74, 0x28, 0x74, 0x68, 0x72, 0x65, 0x61
        /*009d*/ 	.byte	0x64, 0x49, 0x64, 0x78, 0x2e, 0x78, 0x29, 0x20, 0x2f, 0x20, 0x33, 0x32, 0x29, 0x20, 0x25, 0x20
        /*00ad*/ 	.byte	0x34, 0x29, 0x20, 0x3d, 0x3d, 0x20, 0x28, 0x28, 0x28, 0x74, 0x6d, 0x65, 0x6d, 0x5f, 0x61, 0x64
        /*00bd*/ 	.byte	0x64, 0x72, 0x20, 0x3e, 0x3e, 0x20, 0x31, 0x36, 0x29, 0x20, 0x2f, 0x20, 0x33, 0x32, 0x29, 0x20
        /*00cd*/ 	.byte	0x25, 0x20, 0x34, 0x29, 0x00
	.type		__unnamed_1,@object
	.size		__unnamed_1,(__unnamed_2 - __unnamed_1)
__unnamed_1:
        /*00d2*/ 	.byte	0x61, 0x75, 0x74, 0x6f, 0x20, 0x63, 0x75, 0x74, 0x65, 0x3a, 0x3a, 0x61, 0x73, 0x5f, 0x70, 0x6f
        /* <DEDUP_REMOVED lines=24> */
        /*0262*/ 	.byte	0x30, 0x34, 0x38, 0x3e, 0x3e, 0x3e, 0x3e, 0x5d, 0x00
	.type		__unnamed_2,@object
	.size		__unnamed_2,(.L_2 - __unnamed_2)
__unnamed_2:
        /* <DEDUP_REMOVED lines=45> */
        /*053b*/ 	.byte	0x3e, 0x3e, 0x3e, 0x5d, 0x00
.L_2:


//--------------------- .nv.shared._ZN7cutlass13device_kernelINS_4gemm6kernel13GemmUniversalIN4cute5tupleIJiiiiEEENS1_10collective13CollectiveMmaINS1_35MainloopSm100TmaUmmaWarpSpecializedILi3ELi2ELi4ENS5_IJNS4_1CILi1EEESB_SB_EEEEENS5_IJNSA_ILi64EEENSA_ILi128EEENSA_ILi32EEEEEENS_10bfloat16_tENS5_IJlSB_lEEESI_SJ_NS4_8TiledMMAINS4_8MMA_AtomIJNS4_20SM100_MMA_F16BF16_SSISI_SI_fLi64ELi128ELNS4_4UMMA5MajorE0ELSO_0ELNSN_7ScaleInE0ELSP_0EEEEEENS4_6LayoutISC_NS5_IJNSA_ILi0EEEST_ST_EEEEENS5_IJNS4_10UnderscoreESW_SW_EEEEENS4_13SM90_TMA_LOADENS4_14ComposedLayoutINS4_7SwizzleILi2ELi4ELi3EEENS4_18smem_ptr_flag_bitsILi16EEENSS_INS5_IJNSA_ILi8EEESG_EEENS5_IJSG_SB_EEEEEEEvNS4_8identityESZ_S19_vS1A_EENS_8epilogue10collective18CollectiveEpilogueINS1C_23Sm100TmaWarpSpecializedILi4ELi2ELi16ELb1ELb0EEEJSH_NS5_IJNSS_ISE_SB_EENSS_ISG_SB_EEEEESI_SJ_SI_SJ_NS1C_6fusion15FusionCallbacksIS1G_NS1K_17LinearCombinationISI_fSI_fLNS_15FloatRoundStyleE2EEESH_S1J_JEEENS4_5SM1004TMEM4LOAD26SM100_TMEM_LOAD_16dp256b4xESZ_S19_NS4_17SM75_U32x4_LDSM_NENS4_14SM90_TMA_STOREES19_NS4_17SM90_U32x4_STSM_NENS4_39AutoVectorizingCopyWithAssumedAlignmentILi128EEEEEEvvEEEEvNT_6ParamsE --------------------------
	.section	.nv.shared._ZN7cutlass13device_kernelINS_4gemm6kernel13GemmUniversalIN4cute5tupleIJiiiiEEENS1_10collective13CollectiveMmaINS1_35MainloopSm100TmaUmmaWarpSpecializedILi3ELi2ELi4ENS5_IJNS4_1CILi1EEESB_SB_EEEEENS5_IJNSA_ILi64EEENSA_ILi128EEENSA_ILi32EEEEEENS_10bfloat16_tENS5_IJlSB_lEEESI_SJ_NS4_8TiledMMAINS4_8MMA_AtomIJNS4_20SM100_MMA_F16BF16_SSISI_SI_fLi64ELi128ELNS4_4UMMA5MajorE0ELSO_0ELNSN_7ScaleInE0ELSP_0EEEEEENS4_6LayoutISC_NS5_IJNSA_ILi0EEEST_ST_EEEEENS5_IJNS4_10UnderscoreESW_SW_EEEEENS4_13SM90_TMA_LOADENS4_14ComposedLayoutINS4_7SwizzleILi2ELi4ELi3EEENS4_18smem_ptr_flag_bitsILi16EEENSS_INS5_IJNSA_ILi8EEESG_EEENS5_IJSG_SB_EEEEEEEvNS4_8identityESZ_S19_vS1A_EENS_8epilogue10collective18CollectiveEpilogueINS1C_23Sm100TmaWarpSpecializedILi4ELi2ELi16ELb1ELb0EEEJSH_NS5_IJNSS_ISE_SB_EENSS_ISG_SB_EEEEESI_SJ_SI_SJ_NS1C_6fusion15FusionCallbacksIS1G_NS1K_17LinearCombinationISI_fSI_fLNS_15FloatRoundStyleE2EEESH_S1J_JEEENS4_5SM1004TMEM4LOAD26SM100_TMEM_LOAD_16dp256b4xESZ_S19_NS4_17SM75_U32x4_LDSM_NENS4_14SM90_TMA_STOREES19_NS4_17SM90_U32x4_STSM_NENS4_39AutoVectorizingCopyWithAssumedAlignmentILi128EEEEEEvvEEEEvNT_6ParamsE,"aw",@nobits
	.sectionflags	@""
	.align	16
	.zero		1024


//--------------------- .nv.shared.reserved.0     --------------------------
	.section	.nv.shared.reserved.0,"aw",@nobits
	.weak		__nv_reservedSMEM_offset_0_alias
	.size		__nv_reservedSMEM_offset_0_alias, 0, 64
	.other		__nv_reservedSMEM_offset_0_alias,@"STO_CUDA_RESERVED_SHARED STV_DEFAULT"
__nv_reservedSMEM_offset_0_alias:
	.zero		0
.nv.shared.reserved.0:
	.zero		64
	.weak		__nv_reservedSMEM_tcgen05_partition
	.type		__nv_reservedSMEM_tcgen05_partition,@object
	.size		__nv_reservedSMEM_tcgen05_partition,(.L_0 - __nv_reservedSMEM_tcgen05_partition)
__nv_reservedSMEM_tcgen05_partition:
	.zero		32
.L_0:


//--------------------- .nv.global                --------------------------
	.section	.nv.global,"aw",@nobits
.nv.global:
	.type		_ZN40_INTERNAL_c6ba95ce_4_k_cu_7e2af834_357784cute1_E,@object
	.size		_ZN40_INTERNAL_c6ba95ce_4_k_cu_7e2af834_357784cute1_E,(_ZN40_INTERNAL_c6ba95ce_4_k_cu_7e2af834_357784cuda3std3__45__cpo6cbeginE - _ZN40_INTERNAL_c6ba95ce_4_k_cu_7e2af834_357784cute1_E)
_ZN40_INTERNAL_c6ba95ce_4_k_cu_7e2af834_357784cute1_E:
	.zero		1
	.type		_ZN40_INTERNAL_c6ba95ce_4_k_cu_7e2af834_357784cuda3std3__45__cpo6cbeginE,@object
	.size		_ZN40_INTERNAL_c6ba95ce_4_k_cu_7e2af834_357784cuda3std3__45__cpo6cbeginE,(_ZN40_INTERNAL_c6ba95ce_4_k_cu_7e2af834_357784cuda3std3__48in_placeE - _ZN40_INTERNAL_c6ba95ce_4_k_cu_7e2af834_357784cuda3std3__45__cpo6cbeginE)
_ZN40_INTERNAL_c6ba95ce_4_k_cu_7e2af834_357784cuda3std3__45__cpo6cbeginE:
	.zero		1
	.type		_ZN40_INTERNAL_c6ba95ce_4_k_cu_7e2af834_357784cuda3std3__48in_placeE,@object
	.size		_ZN40_INTERNAL_c6ba95ce_4_k_cu_7e2af834_357784cuda3std3__48in_placeE,(_ZN40_INTERNAL_c6ba95ce_4_k_cu_7e2af834_357784cuda3std6ranges3__45__cpo9iter_moveE - _ZN40_INTERNAL_c6ba95ce_4_k_cu_7e2af834_357784cuda3std3__48in_placeE)
_ZN40_INTERNAL_c6ba95ce_4_k_cu_7e2af834_357784cuda3std3__48in_placeE:
	.zero		1
	.type		_ZN40_INTERNAL_c6ba95ce_4_k_cu_7e2af834_357784cuda3std6ranges3__45__cpo9iter_moveE,@object
	.size		_ZN40_INTERNAL_c6ba95ce_4_k_cu_7e2af834_357784cuda3std6ranges3__45__cpo9iter_moveE,(_ZN40_INTERNAL_c6ba95ce_4_k_cu_7e2af834_357784cuda3std3__45__cpo5beginE - _ZN40_INTERNAL_c6ba95ce_4_k_cu_7e2af834_357784cuda3std6ranges3__45__cpo9iter_moveE)
_ZN40_INTERNAL_c6ba95ce_4_k_cu_7e2af834_357784cuda3std6ranges3__45__cpo9iter_moveE:
	.zero		1
	.type		_ZN40_INTERNAL_c6ba95ce_4_k_cu_7e2af834_357784cuda3std3__45__cpo5beginE,@object
	.size		_ZN40_INTERNAL_c6ba95ce_4_k_cu_7e2af834_357784cuda3std3__45__cpo5beginE,(_ZN40_INTERNAL_c6ba95ce_4_k_cu_7e2af834_357784cuda3std3__442_GLOBAL__N__c6ba95ce_4_k_cu_7e2af834_357786ignoreE - _ZN40_INTERNAL_c6ba95ce_4_k_cu_7e2af834_357784cuda3std3__45__cpo5beginE)
_ZN40_INTERNAL_c6ba95ce_4_k_cu_7e2af834_357784cuda3std3__45__cpo5beginE:
	.zero		1
	.type		_ZN40_INTERNAL_c6ba95ce_4_k_cu_7e2af834_357784cuda3std3__442_GLOBAL__N__c6ba95ce_4_k_cu_7e2af834_357786ignoreE,@object
	.size		_ZN40_INTERNAL_c6ba95ce_4_k_cu_7e2af834_357784cuda3std3__442_GLOBAL__N__c6ba95ce_4_k_cu_7e2af834_357786ignoreE,(_ZN40_INTERNAL_c6ba95ce_4_k_cu_7e2af834_357784cute7productE - _ZN40_INTERNAL_c6ba95ce_4_k_cu_7e2af834_357784cuda3std3__442_GLOBAL__N__c6ba95ce_4_k_cu_7e2af834_357786ignoreE)
_ZN40_INTERNAL_c6ba95ce_4_k_cu_7e2af834_357784cuda3std3__442_GLOBAL__N__c6ba95ce_4_k_cu_7e2af834_357786ignoreE:
	.zero		1
	.type		_ZN40_INTERNAL_c6ba95ce_4_k_cu_7e2af834_357784cute7productE,@object
	.size		_ZN40_INTERNAL_c6ba95ce_4_k_cu_7e2af834_357784cute7productE,(_ZN40_INTERNAL_c6ba95ce_4_k_cu_7e2af834_357784cuda3std3__45__cpo3endE - _ZN40_INTERNAL_c6ba95ce_4_k_cu_7e2af834_357784cute7productE)
_ZN40_INTERNAL_c6ba95ce_4_k_cu_7e2af834_357784cute7productE:
	.zero		1
	.type		_ZN40_INTERNAL_c6ba95ce_4_k_cu_7e2af834_357784cuda3std3__45__cpo3endE,@object
	.size		_ZN40_INTERNAL_c6ba95ce_4_k_cu_7e2af834_357784cuda3std3__45__cpo3endE,(_ZN40_INTERNAL_c6ba95ce_4_k_cu_7e2af834_357784cuda3std3__419piecewise_constructE - _ZN40_INTERNAL_c6ba95ce_4_k_cu_7e2af834_357784cuda3std3__45__cpo3endE)
_ZN40_INTERNAL_c6ba95ce_4_k_cu_7e2af834_357784cuda3std3__45__cpo3endE:
	.zero		1
	.type		_ZN40_INTERNAL_c6ba95ce_4_k_cu_7e2af834_357784cuda3std3__419piecewise_constructE,@object
	.size		_ZN40_INTERNAL_c6ba95ce_4_k_cu_7e2af834_357784cuda3std3__419piecewise_constructE,(_ZN40_INTERNAL_c6ba95ce_4_k_cu_7e2af834_357784cuda3std3__45__cpo4cendE - _ZN40_INTERNAL_c6ba95ce_4_k_cu_7e2af834_357784cuda3std3__419piecewise_constructE)
_ZN40_INTERNAL_c6ba95ce_4_k_cu_7e2af834_357784cuda3std3__419piecewise_constructE:
	.zero		1
	.type		_ZN40_INTERNAL_c6ba95ce_4_k_cu_7e2af834_357784cuda3std3__45__cpo4cendE,@object
	.size		_ZN40_INTERNAL_c6ba95ce_4_k_cu_7e2af834_357784cuda3std3__45__cpo4cendE,(_ZN40_INTERNAL_c6ba95ce_4_k_cu_7e2af834_357784cuda3std6ranges3__45__cpo4swapE - _ZN40_INTERNAL_c6ba95ce_4_k_cu_7e2af834_357784cuda3std3__45__cpo4cendE)
_ZN40_INTERNAL_c6ba95ce_4_k_cu_7e2af834_357784cuda3std3__45__cpo4cendE:
	.zero		1
	.type		_ZN40_INTERNAL_c6ba95ce_4_k_cu_7e2af834_357784cuda3std6ranges3__45__cpo4swapE,@object
	.size		_ZN40_INTERNAL_c6ba95ce_4_k_cu_7e2af834_357784cuda3std6ranges3__45__cpo4swapE,(.L_10 - _ZN40_INTERNAL_c6ba95ce_4_k_cu_7e2af834_357784cuda3std6ranges3__45__cpo4swapE)
_ZN40_INTERNAL_c6ba95ce_4_k_cu_7e2af834_357784cuda3std6ranges3__45__cpo4swapE:
	.zero		1
.L_10:


//--------------------- .nv.constant0._ZN7cutlass13device_kernelINS_4gemm6kernel13GemmUniversalIN4cute5tupleIJiiiiEEENS1_10collective13CollectiveMmaINS1_35MainloopSm100TmaUmmaWarpSpecializedILi3ELi2ELi4ENS5_IJNS4_1CILi1EEESB_SB_EEEEENS5_IJNSA_ILi64EEENSA_ILi128EEENSA_ILi32EEEEEENS_10bfloat16_tENS5_IJlSB_lEEESI_SJ_NS4_8TiledMMAINS4_8MMA_AtomIJNS4_20SM100_MMA_F16BF16_SSISI_SI_fLi64ELi128ELNS4_4UMMA5MajorE0ELSO_0ELNSN_7ScaleInE0ELSP_0EEEEEENS4_6LayoutISC_NS5_IJNSA_ILi0EEEST_ST_EEEEENS5_IJNS4_10UnderscoreESW_SW_EEEEENS4_13SM90_TMA_LOADENS4_14ComposedLayoutINS4_7SwizzleILi2ELi4ELi3EEENS4_18smem_ptr_flag_bitsILi16EEENSS_INS5_IJNSA_ILi8EEESG_EEENS5_IJSG_SB_EEEEEEEvNS4_8identityESZ_S19_vS1A_EENS_8epilogue10collective18CollectiveEpilogueINS1C_23Sm100TmaWarpSpecializedILi4ELi2ELi16ELb1ELb0EEEJSH_NS5_IJNSS_ISE_SB_EENSS_ISG_SB_EEEEESI_SJ_SI_SJ_NS1C_6fusion15FusionCallbacksIS1G_NS1K_17LinearCombinationISI_fSI_fLNS_15FloatRoundStyleE2EEESH_S1J_JEEENS4_5SM1004TMEM4LOAD26SM100_TMEM_LOAD_16dp256b4xESZ_S19_NS4_17SM75_U32x4_LDSM_NENS4_14SM90_TMA_STOREES19_NS4_17SM90_U32x4_STSM_NENS4_39AutoVectorizingCopyWithAssumedAlignmentILi128EEEEEEvvEEEEvNT_6ParamsE --------------------------
	.section	.nv.constant0._ZN7cutlass13device_kernelINS_4gemm6kernel13GemmUniversalIN4cute5tupleIJiiiiEEENS1_10collective13CollectiveMmaINS1_35MainloopSm100TmaUmmaWarpSpecializedILi3ELi2ELi4ENS5_IJNS4_1CILi1EEESB_SB_EEEEENS5_IJNSA_ILi64EEENSA_ILi128EEENSA_ILi32EEEEEENS_10bfloat16_tENS5_IJlSB_lEEESI_SJ_NS4_8TiledMMAINS4_8MMA_AtomIJNS4_20SM100_MMA_F16BF16_SSISI_SI_fLi64ELi128ELNS4_4UMMA5MajorE0ELSO_0ELNSN_7ScaleInE0ELSP_0EEEEEENS4_6LayoutISC_NS5_IJNSA_ILi0EEEST_ST_EEEEENS5_IJNS4_10UnderscoreESW_SW_EEEEENS4_13SM90_TMA_LOADENS4_14ComposedLayoutINS4_7SwizzleILi2ELi4ELi3EEENS4_18smem_ptr_flag_bitsILi16EEENSS_INS5_IJNSA_ILi8EEESG_EEENS5_IJSG_SB_EEEEEEEvNS4_8identityESZ_S19_vS1A_EENS_8epilogue10collective18CollectiveEpilogueINS1C_23Sm100TmaWarpSpecializedILi4ELi2ELi16ELb1ELb0EEEJSH_NS5_IJNSS_ISE_SB_EENSS_ISG_SB_EEEEESI_SJ_SI_SJ_NS1C_6fusion15FusionCallbacksIS1G_NS1K_17LinearCombinationISI_fSI_fLNS_15FloatRoundStyleE2EEESH_S1J_JEEENS4_5SM1004TMEM4LOAD26SM100_TMEM_LOAD_16dp256b4xESZ_S19_NS4_17SM75_U32x4_LDSM_NENS4_14SM90_TMA_STOREES19_NS4_17SM90_U32x4_STSM_NENS4_39AutoVectorizingCopyWithAssumedAlignmentILi128EEEEEEvvEEEEvNT_6ParamsE,"a",@progbits
	.sectionflags	@""
	.align	4
.nv.constant0._ZN7cutlass13device_kernelINS_4gemm6kernel13GemmUniversalIN4cute5tupleIJiiiiEEENS1_10collective13CollectiveMmaINS1_35MainloopSm100TmaUmmaWarpSpecializedILi3ELi2ELi4ENS5_IJNS4_1CILi1EEESB_SB_EEEEENS5_IJNSA_ILi64EEENSA_ILi128EEENSA_ILi32EEEEEENS_10bfloat16_tENS5_IJlSB_lEEESI_SJ_NS4_8TiledMMAINS4_8MMA_AtomIJNS4_20SM100_MMA_F16BF16_SSISI_SI_fLi64ELi128ELNS4_4UMMA5MajorE0ELSO_0ELNSN_7ScaleInE0ELSP_0EEEEEENS4_6LayoutISC_NS5_IJNSA_ILi0EEEST_ST_EEEEENS5_IJNS4_10UnderscoreESW_SW_EEEEENS4_13SM90_TMA_LOADENS4_14ComposedLayoutINS4_7SwizzleILi2ELi4ELi3EEENS4_18smem_ptr_flag_bitsILi16EEENSS_INS5_IJNSA_ILi8EEESG_EEENS5_IJSG_SB_EEEEEEEvNS4_8identityESZ_S19_vS1A_EENS_8epilogue10collective18CollectiveEpilogueINS1C_23Sm100TmaWarpSpecializedILi4ELi2ELi16ELb1ELb0EEEJSH_NS5_IJNSS_ISE_SB_EENSS_ISG_SB_EEEEESI_SJ_SI_SJ_NS1C_6fusion15FusionCallbacksIS1G_NS1K_17LinearCombinationISI_fSI_fLNS_15FloatRoundStyleE2EEESH_S1J_JEEENS4_5SM1004TMEM4LOAD26SM100_TMEM_LOAD_16dp256b4xESZ_S19_NS4_17SM75_U32x4_LDSM_NENS4_14SM90_TMA_STOREES19_NS4_17SM90_U32x4_STSM_NENS4_39AutoVectorizingCopyWithAssumedAlignmentILi128EEEEEEvvEEEEvNT_6ParamsE:
	.zero		2944


//--------------------- SYMBOLS --------------------------

	.type		.nv.reservedSmem.offset0,@object
	.size		.nv.reservedSmem.offset0,0x4
	.type		.nv.reservedSmem.cap,@object
	.size		.nv.reservedSmem.cap,0x4
	.type		__assertfail,@function
